	.target	sm_90a

	.elftype	@"ET_EXEC"


//--------------------- .note.nv.tkinfo           --------------------------
	.section	.note.nv.tkinfo,"",@"SHT_NOTE"
	.sectionflags	@"SHF_NOTE_NV_TKINFO"
	.tkinfo
        /*0018*/ 	.word	0x00000002
        /*0030*/ 	.string	""
        /*0030*/ 	.string	"ptxas"
        /*0030*/ 	.string	"Cuda compilation tools, release 13.0, V13.0.88"
        /*0030*/ 	.string	"Build cuda_13.0.r13.0/compiler.36424714_0"
        /*0030*/ 	.string	"-arch sm_90a -m 64 "



//--------------------- .note.nv.cuinfo           --------------------------
	.section	.note.nv.cuinfo,"",@"SHT_NOTE"
	.sectionflags	@"SHF_NOTE_NV_CUINFO"
        /*0018*/ 	.short	0x0002
        /*001a*/ 	.short	0x005a
        /*001c*/ 	.short	0x0082
	.zero		2


//--------------------- .nv.info                  --------------------------
	.section	.nv.info,"",@"SHT_CUDA_INFO"
	.align	4


	//----- nvinfo : EIATTR_REGCOUNT
	.align		4
        /*0000*/ 	.byte	0x04, 0x2f
        /*0002*/ 	.short	(.L_15 - .L_14)
	.align		4
.L_14:
        /*0004*/ 	.word	index@(_ZN7cutlass13device_kernelINS_4gemm6kernel13GemmUniversalIN4cute5tupleIJiiiiEEENS1_10collective13CollectiveMmaINS1_34MainloopSm90TmaGmmaWarpSpecializedILi4ENS5_IJNS4_1CILi2EEENSA_ILi4EEENSA_ILi1EEEEEENS1_35KernelTmaWarpSpecializedCooperativeEEENS5_IJNSA_ILi128EEENSA_ILi256EEENSA_ILi32EEEEEEfNS5_IJlSD_lEEEfSL_NS4_8TiledMMAINS4_8MMA_AtomIJNS4_4SM904GMMA30MMA_64x256x8_F32TF32TF32_SS_TNILNSP_7ScaleInE1ELSR_1EEEEEENS4_6LayoutINS5_IJSB_SD_SD_EEENS5_IJSD_NSA_ILi0EEESW_EEEEENS5_IJNS4_10UnderscoreESZ_SZ_EEEEENS4_23SM90_TMA_LOAD_MULTICASTENS4_14ComposedLayoutINS4_7SwizzleILi3ELi4ELi3EEENS4_18smem_ptr_flag_bitsILi32EEENSU_INS5_IJNSA_ILi8EEESJ_EEENS5_IJSJ_SD_EEEEEEEvNS4_8identityES12_S1C_vS1D_EENS_8epilogue10collective6detail29Sm90TmaWarpSpecializedAdapterINS1G_15DefaultEpilogueIfSL_SL_NS1F_6thread17LinearCombinationIfLi1EffLNS1K_9ScaleType4KindE0ELNS_15FloatRoundStyleE2EfEENS1_15EpilogueDefaultEEEEEvvEEEEvNT_6ParamsE)
        /*0008*/ 	.word	0x000000a8


	//----- nvinfo : EIATTR_FRAME_SIZE
	.align		4
.L_15:
        /*000c*/ 	.byte	0x04, 0x11
        /*000e*/ 	.short	(.L_17 - .L_16)
	.align		4
.L_16:
        /*0010*/ 	.word	index@(_ZN7cutlass13device_kernelINS_4gemm6kernel13GemmUniversalIN4cute5tupleIJiiiiEEENS1_10collective13CollectiveMmaINS1_34MainloopSm90TmaGmmaWarpSpecializedILi4ENS5_IJNS4_1CILi2EEENSA_ILi4EEENSA_ILi1EEEEEENS1_35KernelTmaWarpSpecializedCooperativeEEENS5_IJNSA_ILi128EEENSA_ILi256EEENSA_ILi32EEEEEEfNS5_IJlSD_lEEEfSL_NS4_8TiledMMAINS4_8MMA_AtomIJNS4_4SM904GMMA30MMA_64x256x8_F32TF32TF32_SS_TNILNSP_7ScaleInE1ELSR_1EEEEEENS4_6LayoutINS5_IJSB_SD_SD_EEENS5_IJSD_NSA_ILi0EEESW_EEEEENS5_IJNS4_10UnderscoreESZ_SZ_EEEEENS4_23SM90_TMA_LOAD_MULTICASTENS4_14ComposedLayoutINS4_7SwizzleILi3ELi4ELi3EEENS4_18smem_ptr_flag_bitsILi32EEENSU_INS5_IJNSA_ILi8EEESJ_EEENS5_IJSJ_SD_EEEEEEEvNS4_8identityES12_S1C_vS1D_EENS_8epilogue10collective6detail29Sm90TmaWarpSpecializedAdapterINS1G_15DefaultEpilogueIfSL_SL_NS1F_6thread17LinearCombinationIfLi1EffLNS1K_9ScaleType4KindE0ELNS_15FloatRoundStyleE2EfEENS1_15EpilogueDefaultEEEEEvvEEEEvNT_6ParamsE)
        /*0014*/ 	.word	0x00000000


	//----- nvinfo : EIATTR_MIN_STACK_SIZE
	.align		4
.L_17:
        /*0018*/ 	.byte	0x04, 0x12
        /*001a*/ 	.short	(.L_19 - .L_18)
	.align		4
.L_18:
        /*001c*/ 	.word	index@(_ZN7cutlass13device_kernelINS_4gemm6kernel13GemmUniversalIN4cute5tupleIJiiiiEEENS1_10collective13CollectiveMmaINS1_34MainloopSm90TmaGmmaWarpSpecializedILi4ENS5_IJNS4_1CILi2EEENSA_ILi4EEENSA_ILi1EEEEEENS1_35KernelTmaWarpSpecializedCooperativeEEENS5_IJNSA_ILi128EEENSA_ILi256EEENSA_ILi32EEEEEEfNS5_IJlSD_lEEEfSL_NS4_8TiledMMAINS4_8MMA_AtomIJNS4_4SM904GMMA30MMA_64x256x8_F32TF32TF32_SS_TNILNSP_7ScaleInE1ELSR_1EEEEEENS4_6LayoutINS5_IJSB_SD_SD_EEENS5_IJSD_NSA_ILi0EEESW_EEEEENS5_IJNS4_10UnderscoreESZ_SZ_EEEEENS4_23SM90_TMA_LOAD_MULTICASTENS4_14ComposedLayoutINS4_7SwizzleILi3ELi4ELi3EEENS4_18smem_ptr_flag_bitsILi32EEENSU_INS5_IJNSA_ILi8EEESJ_EEENS5_IJSJ_SD_EEEEEEEvNS4_8identityES12_S1C_vS1D_EENS_8epilogue10collective6detail29Sm90TmaWarpSpecializedAdapterINS1G_15DefaultEpilogueIfSL_SL_NS1F_6thread17LinearCombinationIfLi1EffLNS1K_9ScaleType4KindE0ELNS_15FloatRoundStyleE2EfEENS1_15EpilogueDefaultEEEEEvvEEEEvNT_6ParamsE)
        /*0020*/ 	.word	0x00000000
.L_19:


//--------------------- .nv.compat                --------------------------
	.section	.nv.compat,"",@"SHT_CUDA_COMPAT_INFO"
	.align	4
        /*0000*/ 	.byte	0x02, 0x09, 0x01, 0x00, 0x02, 0x02, 0x04, 0x00, 0x02, 0x05, 0x05, 0x00, 0x03, 0x07, 0x01, 0x01
        /*0010*/ 	.byte	0x02, 0x03, 0x01, 0x00, 0x02, 0x06, 0x01, 0x00, 0x04, 0x0b, 0x08, 0x00, 0x00, 0x00, 0x00, 0x00
        /*0020*/ 	.byte	0x00, 0x00, 0x00, 0x00


//--------------------- .nv.info._ZN7cutlass13device_kernelINS_4gemm6kernel13GemmUniversalIN4cute5tupleIJiiiiEEENS1_10collective13CollectiveMmaINS1_34MainloopSm90TmaGmmaWarpSpecializedILi4ENS5_IJNS4_1CILi2EEENSA_ILi4EEENSA_ILi1EEEEEENS1_35KernelTmaWarpSpecializedCooperativeEEENS5_IJNSA_ILi128EEENSA_ILi256EEENSA_ILi32EEEEEEfNS5_IJlSD_lEEEfSL_NS4_8TiledMMAINS4_8MMA_AtomIJNS4_4SM904GMMA30MMA_64x256x8_F32TF32TF32_SS_TNILNSP_7ScaleInE1ELSR_1EEEEEENS4_6LayoutINS5_IJSB_SD_SD_EEENS5_IJSD_NSA_ILi0EEESW_EEEEENS5_IJNS4_10UnderscoreESZ_SZ_EEEEENS4_23SM90_TMA_LOAD_MULTICASTENS4_14ComposedLayoutINS4_7SwizzleILi3ELi4ELi3EEENS4_18smem_ptr_flag_bitsILi32EEENSU_INS5_IJNSA_ILi8EEESJ_EEENS5_IJSJ_SD_EEEEEEEvNS4_8identityES12_S1C_vS1D_EENS_8epilogue10collective6detail29Sm90TmaWarpSpecializedAdapterINS1G_15DefaultEpilogueIfSL_SL_NS1F_6thread17LinearCombinationIfLi1EffLNS1K_9ScaleType4KindE0ELNS_15FloatRoundStyleE2EfEENS1_15EpilogueDefaultEEEEEvvEEEEvNT_6ParamsE --------------------------
	.section	.nv.info._ZN7cutlass13device_kernelINS_4gemm6kernel13GemmUniversalIN4cute5tupleIJiiiiEEENS1_10collective13CollectiveMmaINS1_34MainloopSm90TmaGmmaWarpSpecializedILi4ENS5_IJNS4_1CILi2EEENSA_ILi4EEENSA_ILi1EEEEEENS1_35KernelTmaWarpSpecializedCooperativeEEENS5_IJNSA_ILi128EEENSA_ILi256EEENSA_ILi32EEEEEEfNS5_IJlSD_lEEEfSL_NS4_8TiledMMAINS4_8MMA_AtomIJNS4_4SM904GMMA30MMA_64x256x8_F32TF32TF32_SS_TNILNSP_7ScaleInE1ELSR_1EEEEEENS4_6LayoutINS5_IJSB_SD_SD_EEENS5_IJSD_NSA_ILi0EEESW_EEEEENS5_IJNS4_10UnderscoreESZ_SZ_EEEEENS4_23SM90_TMA_LOAD_MULTICASTENS4_14ComposedLayoutINS4_7SwizzleILi3ELi4ELi3EEENS4_18smem_ptr_flag_bitsILi32EEENSU_INS5_IJNSA_ILi8EEESJ_EEENS5_IJSJ_SD_EEEEEEEvNS4_8identityES12_S1C_vS1D_EENS_8epilogue10collective6detail29Sm90TmaWarpSpecializedAdapterINS1G_15DefaultEpilogueIfSL_SL_NS1F_6thread17LinearCombinationIfLi1EffLNS1K_9ScaleType4KindE0ELNS_15FloatRoundStyleE2EfEENS1_15EpilogueDefaultEEEEEvvEEEEvNT_6ParamsE,"",@"SHT_CUDA_INFO"
	.sectionflags	@""
	.align	4


	//----- nvinfo : EIATTR_CUDA_API_VERSION
	.align		4
        /*0000*/ 	.byte	0x04, 0x37
        /*0002*/ 	.short	(.L_21 - .L_20)
.L_20:
        /*0004*/ 	.word	0x00000082


	//----- nvinfo : EIATTR_KPARAM_INFO
	.align		4
.L_21:
        /*0008*/ 	.byte	0x04, 0x17
        /*000a*/ 	.short	(.L_23 - .L_22)
.L_22:
        /*000c*/ 	.word	0x00000000
        /*0010*/ 	.short	0x0000
        /*0012*/ 	.short	0x0070
        /*0014*/ 	.byte	0x00, 0xf0, 0x01, 0x10


	//----- nvinfo : EIATTR_SPARSE_MMA_MASK
	.align		4
.L_23:
        /*0018*/ 	.byte	0x03, 0x50
        /*001a*/ 	.short	0x0000


	//----- nvinfo : EIATTR_MAXREG_COUNT
	.align		4
        /*001c*/ 	.byte	0x03, 0x1b
        /*001e*/ 	.short	0x00a8


	//----- nvinfo : EIATTR_NUM_BARRIERS
	.align		4
        /*0020*/ 	.byte	0x02, 0x4c
        /*0022*/ 	.byte	0x01
	.zero		1


	//----- nvinfo : EIATTR_EXTERNS
	.align		4
        /*0024*/ 	.byte	0x04, 0x0f
        /*0026*/ 	.short	(.L_25 - .L_24)


	//   ....[0]....
	.align		4
.L_24:
        /*0028*/ 	.word	index@(__assertfail)


	//----- nvinfo : EIATTR_MERCURY_ISA_VERSION
	.align		4
.L_25:
        /*002c*/ 	.byte	0x03, 0x5f
        /*002e*/ 	.short	0x0101


	//----- nvinfo : EIATTR_INT_WARP_WIDE_INSTR_OFFSETS
	.align		4
        /*0030*/ 	.byte	0x04, 0x31
        /*0032*/ 	.short	(.L_27 - .L_26)


	//   ....[0]....
.L_26:
        /*0034*/ 	.word	0x00000480


	//   ....[1]....
        /*0038*/ 	.word	0x000004b0


	//   ....[2]....
        /*003c*/ 	.word	0x00000670


	//   ....[3]....
        /*0040*/ 	.word	0x00001d30


	//----- nvinfo : EIATTR_COOP_GROUP_MASK_REGIDS
	.align		4
.L_27:
        /*0044*/ 	.byte	0x04, 0x29
        /*0046*/ 	.short	(.L_29 - .L_28)


	//   ....[0]....
.L_28:
        /*0048*/ 	.word	0xffffffff


	//   ....[1]....
        /*004c*/ 	.word	0xffffffff


	//   ....[2]....
        /*0050*/ 	.word	0xffffffff


	//   ....[3]....
        /*0054*/ 	.word	0xffffffff


	//   ....[4]....
        /*0058*/ 	.word	0xffffffff


	//   ....[5]....
        /*005c*/ 	.word	0xffffffff


	//----- nvinfo : EIATTR_COOP_GROUP_INSTR_OFFSETS
	.align		4
.L_29:
        /*0060*/ 	.byte	0x04, 0x28
        /*0062*/ 	.short	(.L_31 - .L_30)


	//   ....[0]....
.L_30:
        /*0064*/ 	.word	0x00000060


	//   ....[1]....
        /*0068*/ 	.word	0x00000070


	//   ....[2]....
        /*006c*/ 	.word	0x00000130


	//   ....[3]....
        /*0070*/ 	.word	0x000002d0


	//   ....[4]....
        /*0074*/ 	.word	0x000007f0


	//   ....[5]....
        /*0078*/ 	.word	0x00001240


	//----- nvinfo : EIATTR_REG_RECONFIG
	.align		4
.L_31:
        /*007c*/ 	.byte	0x01, 0x54
	.zero		2


	//----- nvinfo : EIATTR_SYSCALL_OFFSETS
	.align		4
        /*0080*/ 	.byte	0x04, 0x46
        /*0082*/ 	.short	(.L_33 - .L_32)


	//   ....[0]....
.L_32:
        /*0084*/ 	.word	0x00001400


	//----- nvinfo : EIATTR_MBARRIER_INSTR_OFFSETS
	.align		4
.L_33:
        /*0088*/ 	.byte	0x04, 0x39
        /*008a*/ 	.short	(.L_35 - .L_34)


	//   ....[0]....
.L_34:
        /*008c*/ 	.word	0x00000230
        /*0090*/ 	.word	0x000000ff
        /*0094*/ 	.word	0x00000000
        /*0098*/ 	.short	0x0100
        /*009a*/ 	.byte	0x08
	.zero		1


	//   ....[1]....
        /*009c*/ 	.word	0x00000240
        /*00a0*/ 	.word	0x000000ff
        /*00a4*/ 	.word	0x00000020
        /*00a8*/ 	.short	0x0100
        /*00aa*/ 	.byte	0x08
	.zero		1


	//   ....[2]....
        /*00ac*/ 	.word	0x00000250
        /*00b0*/ 	.word	0x000000ff
        /*00b4*/ 	.word	0x00000008
        /*00b8*/ 	.short	0x0100
        /*00ba*/ 	.byte	0x08
	.zero		1


	//   ....[3]....
        /*00bc*/ 	.word	0x00000260
        /*00c0*/ 	.word	0x000000ff
        /*00c4*/ 	.word	0x00000028
        /*00c8*/ 	.short	0x0100
        /*00ca*/ 	.byte	0x08
	.zero		1


	//   ....[4]....
        /*00cc*/ 	.word	0x00000270
        /*00d0*/ 	.word	0x000000ff
        /*00d4*/ 	.word	0x00000010
        /*00d8*/ 	.short	0x0100
        /*00da*/ 	.byte	0x08
	.zero		1


	//   ....[5]....
        /*00dc*/ 	.word	0x00000280
        /*00e0*/ 	.word	0x000000ff
        /*00e4*/ 	.word	0x00000030
        /*00e8*/ 	.short	0x0100
        /*00ea*/ 	.byte	0x08
	.zero		1


	//   ....[6]....
        /*00ec*/ 	.word	0x00000290
        /*00f0*/ 	.word	0x000000ff
        /*00f4*/ 	.word	0x00000018
        /*00f8*/ 	.short	0x0100
        /*00fa*/ 	.byte	0x08
	.zero		1


	//   ....[7]....
        /*00fc*/ 	.word	0x000002a0
        /*0100*/ 	.word	0x000000ff
        /*0104*/ 	.word	0x00000038
        /*0108*/ 	.short	0x0100
        /*010a*/ 	.byte	0x08
	.zero		1


	//   ....[8]....
        /*010c*/ 	.word	0x000006f0
        /*0110*/ 	.word	0x000000ff
        /*0114*/ 	.word	0x00000050
        /*0118*/ 	.short	0x0100
        /*011a*/ 	.byte	0x06
	.zero		1


	//   ....[9]....
        /*011c*/ 	.word	0x00000780
        /*0120*/ 	.word	0x000000ff
        /*0124*/ 	.word	0x00000058
        /*0128*/ 	.short	0x0100
        /*012a*/ 	.byte	0x06
	.zero		1


	//   ....[10]....
        /*012c*/ 	.word	0x000014c0
        /*0130*/ 	.word	0x00000003
        /*0134*/ 	.word	0x00000000
        /*0138*/ 	.short	0x010a
        /*013a*/ 	.byte	0x3f
	.zero		1


	//   ....[11]....
        /*013c*/ 	.word	0x00001500
        /*0140*/ 	.word	0x00000003
        /*0144*/ 	.word	0x00000000
        /*0148*/ 	.short	0x010a
        /*014a*/ 	.byte	0x3f
	.zero		1


	//   ....[12]....
        /*014c*/ 	.word	0x00001900
        /*0150*/ 	.word	0x00000005
        /*0154*/ 	.word	0x00000000
        /*0158*/ 	.short	0x010a
        /*015a*/ 	.byte	0x3f
	.zero		1


	//   ....[13]....
        /*015c*/ 	.word	0x00001940
        /*0160*/ 	.word	0x00000005
        /*0164*/ 	.word	0x00000000
        /*0168*/ 	.short	0x010a
        /*016a*/ 	.byte	0x3f
	.zero		1


	//   ....[14]....
        /*016c*/ 	.word	0x00001bd0
        /*0170*/ 	.word	0x00000005
        /*0174*/ 	.word	0x00000000
        /*0178*/ 	.short	0x0101
        /*017a*/ 	.byte	0x3f
	.zero		1


	//   ....[15]....
        /*017c*/ 	.word	0x00001db0
        /*0180*/ 	.word	0x00000003
        /*0184*/ 	.word	0x00000000
        /*0188*/ 	.short	0x0101
        /*018a*/ 	.byte	0x3f
	.zero		1


	//   ....[16]....
        /*018c*/ 	.word	0x00009470
        /*0190*/ 	.word	0x00000016
        /*0194*/ 	.word	0x00000020
        /*0198*/ 	.short	0x010a
        /*019a*/ 	.byte	0x3f
	.zero		1


	//   ....[17]....
        /*019c*/ 	.word	0x00009850
        /*01a0*/ 	.word	0x00000004
        /*01a4*/ 	.word	0x00000058
        /*01a8*/ 	.short	0x0101
        /*01aa*/ 	.byte	0x3f
	.zero		1


	//   ....[18]....
        /*01ac*/ 	.word	0x00009f60
        /*01b0*/ 	.word	0x00000005
        /*01b4*/ 	.word	0x00000000
        /*01b8*/ 	.short	0x010a
        /*01ba*/ 	.byte	0x3f
	.zero		1


	//   ....[19]....
        /*01bc*/ 	.word	0x00009fe0
        /*01c0*/ 	.word	0x00000007
        /*01c4*/ 	.word	0x00000000
        /*01c8*/ 	.short	0x010a
        /*01ca*/ 	.byte	0x3f
	.zero		1


	//   ....[20]....
        /*01cc*/ 	.word	0x0000a070
        /*01d0*/ 	.word	0x00000006
        /*01d4*/ 	.word	0x00000000
        /*01d8*/ 	.short	0x010a
        /*01da*/ 	.byte	0x3f
	.zero		1


	//   ....[21]....
        /*01dc*/ 	.word	0x0000a100
        /*01e0*/ 	.word	0x00000003
        /*01e4*/ 	.word	0x00000000
        /*01e8*/ 	.short	0x010a
        /*01ea*/ 	.byte	0x3f
	.zero		1


	//   ....[22]....
        /*01ec*/ 	.word	0x0000a160
        /*01f0*/ 	.word	0x00000003
        /*01f4*/ 	.word	0x00000000
        /*01f8*/ 	.short	0x010a
        /*01fa*/ 	.byte	0x3f
	.zero		1


	//   ....[23]....
        /*01fc*/ 	.word	0x0000a1b0
        /*0200*/ 	.word	0x00000005
        /*0204*/ 	.word	0x00000000
        /*0208*/ 	.short	0x010a
        /*020a*/ 	.byte	0x3f
	.zero		1


	//   ....[24]....
        /*020c*/ 	.word	0x0000a280
        /*0210*/ 	.word	0x00000016
        /*0214*/ 	.word	0x00000020
        /*0218*/ 	.short	0x010a
        /*021a*/ 	.byte	0x3f
	.zero		1


	//   ....[25]....
        /*021c*/ 	.word	0x0000a350
        /*0220*/ 	.word	0x00000005
        /*0224*/ 	.word	0x00000000
        /*0228*/ 	.short	0x010a
        /*022a*/ 	.byte	0x3f
	.zero		1


	//   ....[26]....
        /*022c*/ 	.word	0x0000a3a0
        /*0230*/ 	.word	0x00000007
        /*0234*/ 	.word	0x00000000
        /*0238*/ 	.short	0x010a
        /*023a*/ 	.byte	0x3f
	.zero		1


	//   ....[27]....
        /*023c*/ 	.word	0x0000a3f0
        /*0240*/ 	.word	0x00000006
        /*0244*/ 	.word	0x00000000
        /*0248*/ 	.short	0x010a
        /*024a*/ 	.byte	0x3f
	.zero		1


	//----- nvinfo : EIATTR_NUM_MBARRIERS
	.align		4
.L_35:
        /*024c*/ 	.byte	0x03, 0x38
        /*024e*/ 	.short	0x000a


	//----- nvinfo : EIATTR_EXIT_INSTR_OFFSETS
	.align		4
        /*0250*/ 	.byte	0x04, 0x1c
        /*0252*/ 	.short	(.L_37 - .L_36)


	//   ....[0]....
.L_36:
        /*0254*/ 	.word	0x00000950


	//   ....[1]....
        /*0258*/ 	.word	0x00001170


	//   ....[2]....
        /*025c*/ 	.word	0x00008aa0


	//   ....[3]....
        /*0260*/ 	.word	0x00009000


	//   ....[4]....
        /*0264*/ 	.word	0x0000a150


	//----- nvinfo : EIATTR_MAX_THREADS
	.align		4
.L_37:
        /*0268*/ 	.byte	0x04, 0x05
        /*026a*/ 	.short	(.L_39 - .L_38)
.L_38:
        /*026c*/ 	.word	0x00000180
        /*0270*/ 	.word	0x00000001
        /*0274*/ 	.word	0x00000001


	//----- nvinfo : EIATTR_CRS_STACK_SIZE
	.align		4
.L_39:
        /*0278*/ 	.byte	0x04, 0x1e
        /*027a*/ 	.short	(.L_41 - .L_40)
.L_40:
        /*027c*/ 	.word	0x00000000


	//----- nvinfo : EIATTR_CBANK_PARAM_SIZE
	.align		4
.L_41:
        /*0280*/ 	.byte	0x03, 0x19
        /*0282*/ 	.short	0x0470


	//----- nvinfo : EIATTR_PARAM_CBANK
	.align		4
        /*0284*/ 	.byte	0x04, 0x0a
        /*0286*/ 	.short	(.L_43 - .L_42)
	.align		4
.L_42:
        /*0288*/ 	.word	index@(.nv.constant0._ZN7cutlass13device_kernelINS_4gemm6kernel13GemmUniversalIN4cute5tupleIJiiiiEEENS1_10collective13CollectiveMmaINS1_34MainloopSm90TmaGmmaWarpSpecializedILi4ENS5_IJNS4_1CILi2EEENSA_ILi4EEENSA_ILi1EEEEEENS1_35KernelTmaWarpSpecializedCooperativeEEENS5_IJNSA_ILi128EEENSA_ILi256EEENSA_ILi32EEEEEEfNS5_IJlSD_lEEEfSL_NS4_8TiledMMAINS4_8MMA_AtomIJNS4_4SM904GMMA30MMA_64x256x8_F32TF32TF32_SS_TNILNSP_7ScaleInE1ELSR_1EEEEEENS4_6LayoutINS5_IJSB_SD_SD_EEENS5_IJSD_NSA_ILi0EEESW_EEEEENS5_IJNS4_10UnderscoreESZ_SZ_EEEEENS4_23SM90_TMA_LOAD_MULTICASTENS4_14ComposedLayoutINS4_7SwizzleILi3ELi4ELi3EEENS4_18smem_ptr_flag_bitsILi32EEENSU_INS5_IJNSA_ILi8EEESJ_EEENS5_IJSJ_SD_EEEEEEEvNS4_8identityES12_S1C_vS1D_EENS_8epilogue10collective6detail29Sm90TmaWarpSpecializedAdapterINS1G_15DefaultEpilogueIfSL_SL_NS1F_6thread17LinearCombinationIfLi1EffLNS1K_9ScaleType4KindE0ELNS_15FloatRoundStyleE2EfEENS1_15EpilogueDefaultEEEEEvvEEEEvNT_6ParamsE)
        /*028c*/ 	.short	0x0210
        /*028e*/ 	.short	0x0470


	//----- nvinfo : EIATTR_SW_WAR
	.align		4
.L_43:
        /*0290*/ 	.byte	0x04, 0x36
        /*0292*/ 	.short	(.L_45 - .L_44)
.L_44:
        /*0294*/ 	.word	0x00000008
.L_45:


//--------------------- .nv.callgraph             --------------------------
	.section	.nv.callgraph,"",@"SHT_CUDA_CALLGRAPH"
	.align	4
	.sectionentsize	8
	.align		4
        /*0000*/ 	.word	0x00000000
	.align		4
        /*0004*/ 	.word	0xffffffff
	.align		4
        /*0008*/ 	.word	index@(_ZN7cutlass13device_kernelINS_4gemm6kernel13GemmUniversalIN4cute5tupleIJiiiiEEENS1_10collective13CollectiveMmaINS1_34MainloopSm90TmaGmmaWarpSpecializedILi4ENS5_IJNS4_1CILi2EEENSA_ILi4EEENSA_ILi1EEEEEENS1_35KernelTmaWarpSpecializedCooperativeEEENS5_IJNSA_ILi128EEENSA_ILi256EEENSA_ILi32EEEEEEfNS5_IJlSD_lEEEfSL_NS4_8TiledMMAINS4_8MMA_AtomIJNS4_4SM904GMMA30MMA_64x256x8_F32TF32TF32_SS_TNILNSP_7ScaleInE1ELSR_1EEEEEENS4_6LayoutINS5_IJSB_SD_SD_EEENS5_IJSD_NSA_ILi0EEESW_EEEEENS5_IJNS4_10UnderscoreESZ_SZ_EEEEENS4_23SM90_TMA_LOAD_MULTICASTENS4_14ComposedLayoutINS4_7SwizzleILi3ELi4ELi3EEENS4_18smem_ptr_flag_bitsILi32EEENSU_INS5_IJNSA_ILi8EEESJ_EEENS5_IJSJ_SD_EEEEEEEvNS4_8identityES12_S1C_vS1D_EENS_8epilogue10collective6detail29Sm90TmaWarpSpecializedAdapterINS1G_15DefaultEpilogueIfSL_SL_NS1F_6thread17LinearCombinationIfLi1EffLNS1K_9ScaleType4KindE0ELNS_15FloatRoundStyleE2EfEENS1_15EpilogueDefaultEEEEEvvEEEEvNT_6ParamsE)
	.align		4
        /*000c*/ 	.word	index@(__assertfail)
	.align		4
        /*0010*/ 	.word	0x00000000
	.align		4
        /*0014*/ 	.word	0xfffffffe
	.align		4
        /*0018*/ 	.word	0x00000000
	.align		4
        /*001c*/ 	.word	0xfffffffd
	.align		4
        /*0020*/ 	.word	0x00000000
	.align		4
        /*0024*/ 	.word	0xfffffffc


//--------------------- .nv.constant4             --------------------------
	.section	.nv.constant4,"a",@progbits
	.align	8
	.align		8
.nv.constant4:
        /*0000*/ 	.dword	__assertfail
	.align		8
        /*0008*/ 	.dword	__unnamed_1
	.align		8
        /*0010*/ 	.dword	_ZN40_INTERNAL_aef8cdb1_4_k_cu_3d0b1631_256564cuda3std3__45__cpo5beginE
	.align		8
        /*0018*/ 	.dword	_ZN40_INTERNAL_aef8cdb1_4_k_cu_3d0b1631_256564cuda3std3__45__cpo3endE
	.align		8
        /*0020*/ 	.dword	_ZN40_INTERNAL_aef8cdb1_4_k_cu_3d0b1631_256564cuda3std3__45__cpo6cbeginE
	.align		8
        /*0028*/ 	.dword	_ZN40_INTERNAL_aef8cdb1_4_k_cu_3d0b1631_256564cuda3std3__45__cpo4cendE
	.align		8
        /*0030*/ 	.dword	_ZN40_INTERNAL_aef8cdb1_4_k_cu_3d0b1631_256564cuda3std3__442_GLOBAL__N__aef8cdb1_4_k_cu_3d0b1631_256566ignoreE
	.align		8
        /*0038*/ 	.dword	_ZN40_INTERNAL_aef8cdb1_4_k_cu_3d0b1631_256564cuda3std3__419piecewise_constructE
	.align		8
        /*0040*/ 	.dword	_ZN40_INTERNAL_aef8cdb1_4_k_cu_3d0b1631_256564cuda3std3__48in_placeE
	.align		8
        /*0048*/ 	.dword	_ZN40_INTERNAL_aef8cdb1_4_k_cu_3d0b1631_256564cuda3std6ranges3__45__cpo4swapE
	.align		8
        /*0050*/ 	.dword	_ZN40_INTERNAL_aef8cdb1_4_k_cu_3d0b1631_256564cuda3std6ranges3__45__cpo9iter_moveE
	.align		8
        /*0058*/ 	.dword	_ZN40_INTERNAL_aef8cdb1_4_k_cu_3d0b1631_256564cute7productE
	.align		8
        /*0060*/ 	.dword	_ZN40_INTERNAL_aef8cdb1_4_k_cu_3d0b1631_256564cute1_E
	.align		8
        /*0068*/ 	.dword	$str$22
	.align		8
        /*0070*/ 	.dword	$str$23


//--------------------- .text._ZN7cutlass13device_kernelINS_4gemm6kernel13GemmUniversalIN4cute5tupleIJiiiiEEENS1_10collective13CollectiveMmaINS1_34MainloopSm90TmaGmmaWarpSpecializedILi4ENS5_IJNS4_1CILi2EEENSA_ILi4EEENSA_ILi1EEEEEENS1_35KernelTmaWarpSpecializedCooperativeEEENS5_IJNSA_ILi128EEENSA_ILi256EEENSA_ILi32EEEEEEfNS5_IJlSD_lEEEfSL_NS4_8TiledMMAINS4_8MMA_AtomIJNS4_4SM904GMMA30MMA_64x256x8_F32TF32TF32_SS_TNILNSP_7ScaleInE1ELSR_1EEEEEENS4_6LayoutINS5_IJSB_SD_SD_EEENS5_IJSD_NSA_ILi0EEESW_EEEEENS5_IJNS4_10UnderscoreESZ_SZ_EEEEENS4_23SM90_TMA_LOAD_MULTICASTENS4_14ComposedLayoutINS4_7SwizzleILi3ELi4ELi3EEENS4_18smem_ptr_flag_bitsILi32EEENSU_INS5_IJNSA_ILi8EEESJ_EEENS5_IJSJ_SD_EEEEEEEvNS4_8identityES12_S1C_vS1D_EENS_8epilogue10collective6detail29Sm90TmaWarpSpecializedAdapterINS1G_15DefaultEpilogueIfSL_SL_NS1F_6thread17LinearCombinationIfLi1EffLNS1K_9ScaleType4KindE0ELNS_15FloatRoundStyleE2EfEENS1_15EpilogueDefaultEEEEEvvEEEEvNT_6ParamsE --------------------------
	.section	.text._ZN7cutlass13device_kernelINS_4gemm6kernel13GemmUniversalIN4cute5tupleIJiiiiEEENS1_10collective13CollectiveMmaINS1_34MainloopSm90TmaGmmaWarpSpecializedILi4ENS5_IJNS4_1CILi2EEENSA_ILi4EEENSA_ILi1EEEEEENS1_35KernelTmaWarpSpecializedCooperativeEEENS5_IJNSA_ILi128EEENSA_ILi256EEENSA_ILi32EEEEEEfNS5_IJlSD_lEEEfSL_NS4_8TiledMMAINS4_8MMA_AtomIJNS4_4SM904GMMA30MMA_64x256x8_F32TF32TF32_SS_TNILNSP_7ScaleInE1ELSR_1EEEEEENS4_6LayoutINS5_IJSB_SD_SD_EEENS5_IJSD_NSA_ILi0EEESW_EEEEENS5_IJNS4_10UnderscoreESZ_SZ_EEEEENS4_23SM90_TMA_LOAD_MULTICASTENS4_14ComposedLayoutINS4_7SwizzleILi3ELi4ELi3EEENS4_18smem_ptr_flag_bitsILi32EEENSU_INS5_IJNSA_ILi8EEESJ_EEENS5_IJSJ_SD_EEEEEEEvNS4_8identityES12_S1C_vS1D_EENS_8epilogue10collective6detail29Sm90TmaWarpSpecializedAdapterINS1G_15DefaultEpilogueIfSL_SL_NS1F_6thread17LinearCombinationIfLi1EffLNS1K_9ScaleType4KindE0ELNS_15FloatRoundStyleE2EfEENS1_15EpilogueDefaultEEEEEvvEEEEvNT_6ParamsE,"ax",@progbits
	.align	128
.text._ZN7cutlass13device_kernelINS_4gemm6kernel13GemmUniversalIN4cute5tupleIJiiiiEEENS1_10collective13CollectiveMmaINS1_34MainloopSm90TmaGmmaWarpSpecializedILi4ENS5_IJNS4_1CILi2EEENSA_ILi4EEENSA_ILi1EEEEEENS1_35KernelTmaWarpSpecializedCooperativeEEENS5_IJNSA_ILi128EEENSA_ILi256EEENSA_ILi32EEEEEEfNS5_IJlSD_lEEEfSL_NS4_8TiledMMAINS4_8MMA_AtomIJNS4_4SM904GMMA30MMA_64x256x8_F32TF32TF32_SS_TNILNSP_7ScaleInE1ELSR_1EEEEEENS4_6LayoutINS5_IJSB_SD_SD_EEENS5_IJSD_NSA_ILi0EEESW_EEEEENS5_IJNS4_10UnderscoreESZ_SZ_EEEEENS4_23SM90_TMA_LOAD_MULTICASTENS4_14ComposedLayoutINS4_7SwizzleILi3ELi4ELi3EEENS4_18smem_ptr_flag_bitsILi32EEENSU_INS5_IJNSA_ILi8EEESJ_EEENS5_IJSJ_SD_EEEEEEEvNS4_8identityES12_S1C_vS1D_EENS_8epilogue10collective6detail29Sm90TmaWarpSpecializedAdapterINS1G_15DefaultEpilogueIfSL_SL_NS1F_6thread17LinearCombinationIfLi1EffLNS1K_9ScaleType4KindE0ELNS_15FloatRoundStyleE2EfEENS1_15EpilogueDefaultEEEEEvvEEEEvNT_6ParamsE:
        .type           _ZN7cutlass13device_kernelINS_4gemm6kernel13GemmUniversalIN4cute5tupleIJiiiiEEENS1_10collective13CollectiveMmaINS1_34MainloopSm90TmaGmmaWarpSpecializedILi4ENS5_IJNS4_1CILi2EEENSA_ILi4EEENSA_ILi1EEEEEENS1_35KernelTmaWarpSpecializedCooperativeEEENS5_IJNSA_ILi128EEENSA_ILi256EEENSA_ILi32EEEEEEfNS5_IJlSD_lEEEfSL_NS4_8TiledMMAINS4_8MMA_AtomIJNS4_4SM904GMMA30MMA_64x256x8_F32TF32TF32_SS_TNILNSP_7ScaleInE1ELSR_1EEEEEENS4_6LayoutINS5_IJSB_SD_SD_EEENS5_IJSD_NSA_ILi0EEESW_EEEEENS5_IJNS4_10UnderscoreESZ_SZ_EEEEENS4_23SM90_TMA_LOAD_MULTICASTENS4_14ComposedLayoutINS4_7SwizzleILi3ELi4ELi3EEENS4_18smem_ptr_flag_bitsILi32EEENSU_INS5_IJNSA_ILi8EEESJ_EEENS5_IJSJ_SD_EEEEEEEvNS4_8identityES12_S1C_vS1D_EENS_8epilogue10collective6detail29Sm90TmaWarpSpecializedAdapterINS1G_15DefaultEpilogueIfSL_SL_NS1F_6thread17LinearCombinationIfLi1EffLNS1K_9ScaleType4KindE0ELNS_15FloatRoundStyleE2EfEENS1_15EpilogueDefaultEEEEEvvEEEEvNT_6ParamsE,@function
        .size           _ZN7cutlass13device_kernelINS_4gemm6kernel13GemmUniversalIN4cute5tupleIJiiiiEEENS1_10collective13CollectiveMmaINS1_34MainloopSm90TmaGmmaWarpSpecializedILi4ENS5_IJNS4_1CILi2EEENSA_ILi4EEENSA_ILi1EEEEEENS1_35KernelTmaWarpSpecializedCooperativeEEENS5_IJNSA_ILi128EEENSA_ILi256EEENSA_ILi32EEEEEEfNS5_IJlSD_lEEEfSL_NS4_8TiledMMAINS4_8MMA_AtomIJNS4_4SM904GMMA30MMA_64x256x8_F32TF32TF32_SS_TNILNSP_7ScaleInE1ELSR_1EEEEEENS4_6LayoutINS5_IJSB_SD_SD_EEENS5_IJSD_NSA_ILi0EEESW_EEEEENS5_IJNS4_10UnderscoreESZ_SZ_EEEEENS4_23SM90_TMA_LOAD_MULTICASTENS4_14ComposedLayoutINS4_7SwizzleILi3ELi4ELi3EEENS4_18smem_ptr_flag_bitsILi32EEENSU_INS5_IJNSA_ILi8EEESJ_EEENS5_IJSJ_SD_EEEEEEEvNS4_8identityES12_S1C_vS1D_EENS_8epilogue10collective6detail29Sm90TmaWarpSpecializedAdapterINS1G_15DefaultEpilogueIfSL_SL_NS1F_6thread17LinearCombinationIfLi1EffLNS1K_9ScaleType4KindE0ELNS_15FloatRoundStyleE2EfEENS1_15EpilogueDefaultEEEEEvvEEEEvNT_6ParamsE,(.L_x_325 - _ZN7cutlass13device_kernelINS_4gemm6kernel13GemmUniversalIN4cute5tupleIJiiiiEEENS1_10collective13CollectiveMmaINS1_34MainloopSm90TmaGmmaWarpSpecializedILi4ENS5_IJNS4_1CILi2EEENSA_ILi4EEENSA_ILi1EEEEEENS1_35KernelTmaWarpSpecializedCooperativeEEENS5_IJNSA_ILi128EEENSA_ILi256EEENSA_ILi32EEEEEEfNS5_IJlSD_lEEEfSL_NS4_8TiledMMAINS4_8MMA_AtomIJNS4_4SM904GMMA30MMA_64x256x8_F32TF32TF32_SS_TNILNSP_7ScaleInE1ELSR_1EEEEEENS4_6LayoutINS5_IJSB_SD_SD_EEENS5_IJSD_NSA_ILi0EEESW_EEEEENS5_IJNS4_10UnderscoreESZ_SZ_EEEEENS4_23SM90_TMA_LOAD_MULTICASTENS4_14ComposedLayoutINS4_7SwizzleILi3ELi4ELi3EEENS4_18smem_ptr_flag_bitsILi32EEENSU_INS5_IJNSA_ILi8EEESJ_EEENS5_IJSJ_SD_EEEEEEEvNS4_8identityES12_S1C_vS1D_EENS_8epilogue10collective6detail29Sm90TmaWarpSpecializedAdapterINS1G_15DefaultEpilogueIfSL_SL_NS1F_6thread17LinearCombinationIfLi1EffLNS1K_9ScaleType4KindE0ELNS_15FloatRoundStyleE2EfEENS1_15EpilogueDefaultEEEEEvvEEEEvNT_6ParamsE)
        .other          _ZN7cutlass13device_kernelINS_4gemm6kernel13GemmUniversalIN4cute5tupleIJiiiiEEENS1_10collective13CollectiveMmaINS1_34MainloopSm90TmaGmmaWarpSpecializedILi4ENS5_IJNS4_1CILi2EEENSA_ILi4EEENSA_ILi1EEEEEENS1_35KernelTmaWarpSpecializedCooperativeEEENS5_IJNSA_ILi128EEENSA_ILi256EEENSA_ILi32EEEEEEfNS5_IJlSD_lEEEfSL_NS4_8TiledMMAINS4_8MMA_AtomIJNS4_4SM904GMMA30MMA_64x256x8_F32TF32TF32_SS_TNILNSP_7ScaleInE1ELSR_1EEEEEENS4_6LayoutINS5_IJSB_SD_SD_EEENS5_IJSD_NSA_ILi0EEESW_EEEEENS5_IJNS4_10UnderscoreESZ_SZ_EEEEENS4_23SM90_TMA_LOAD_MULTICASTENS4_14ComposedLayoutINS4_7SwizzleILi3ELi4ELi3EEENS4_18smem_ptr_flag_bitsILi32EEENSU_INS5_IJNSA_ILi8EEESJ_EEENS5_IJSJ_SD_EEEEEEEvNS4_8identityES12_S1C_vS1D_EENS_8epilogue10collective6detail29Sm90TmaWarpSpecializedAdapterINS1G_15DefaultEpilogueIfSL_SL_NS1F_6thread17LinearCombinationIfLi1EffLNS1K_9ScaleType4KindE0ELNS_15FloatRoundStyleE2EfEENS1_15EpilogueDefaultEEEEEvvEEEEvNT_6ParamsE,@"STO_CUDA_ENTRY STV_DEFAULT"
_ZN7cutlass13device_kernelINS_4gemm6kernel13GemmUniversalIN4cute5tupleIJiiiiEEENS1_10collective13CollectiveMmaINS1_34MainloopSm90TmaGmmaWarpSpecializedILi4ENS5_IJNS4_1CILi2EEENSA_ILi4EEENSA_ILi1EEEEEENS1_35KernelTmaWarpSpecializedCooperativeEEENS5_IJNSA_ILi128EEENSA_ILi256EEENSA_ILi32EEEEEEfNS5_IJlSD_lEEEfSL_NS4_8TiledMMAINS4_8MMA_AtomIJNS4_4SM904GMMA30MMA_64x256x8_F32TF32TF32_SS_TNILNSP_7ScaleInE1ELSR_1EEEEEENS4_6LayoutINS5_IJSB_SD_SD_EEENS5_IJSD_NSA_ILi0EEESW_EEEEENS5_IJNS4_10UnderscoreESZ_SZ_EEEEENS4_23SM90_TMA_LOAD_MULTICASTENS4_14ComposedLayoutINS4_7SwizzleILi3ELi4ELi3EEENS4_18smem_ptr_flag_bitsILi32EEENSU_INS5_IJNSA_ILi8EEESJ_EEENS5_IJSJ_SD_EEEEEEEvNS4_8identityES12_S1C_vS1D_EENS_8epilogue10collective6detail29Sm90TmaWarpSpecializedAdapterINS1G_15DefaultEpilogueIfSL_SL_NS1F_6thread17LinearCombinationIfLi1EffLNS1K_9ScaleType4KindE0ELNS_15FloatRoundStyleE2EfEENS1_15EpilogueDefaultEEEEEvvEEEEvNT_6ParamsE:
[----:B------:R-:W0:Y:S01]  /*0000*/  LDC R1, c[0x0][0x28] ;  /* 0x00000a00ff017b82 */ /* 0x000e220000000800 */
[----:B------:R-:W1:Y:S01]  /*0010*/  S2R R18, SR_TID.X ;  /* 0x0000000000127919 */ /* 0x000e620000002100 */
[----:B------:R-:W-:Y:S01]  /*0020*/  ELECT P0, URZ, PT ;  /* 0x00000000003f782f */ /* 0x000fe20003800000 */
[----:B------:R-:W-:Y:S01]  /*0030*/  BSSY B0, `(.L_x_0) ;  /* 0x000000f000007945 */ /* 0x000fe20003800000 */
[--C-:B-1----:R-:W-:Y:S02]  /*0040*/  SHF.R.U32.HI R0, RZ, 0x5, R18.reuse ;  /* 0x00000005ff007819 */ /* 0x102fe40000011612 */
[----:B------:R-:W-:-:S03]  /*0050*/  SHF.R.U32.HI R3, RZ, 0x7, R18 ;  /* 0x00000007ff037819 */ /* 0x000fc60000011612 */
[----:B------:R-:W1:Y:S04]  /*0060*/  SHFL.IDX PT, R2, R0, RZ, 0x1f ;  /* 0x00001fff00027589 */ /* 0x000e6800000e0000 */
[----:B------:R2:W3:Y:S01]  /*0070*/  SHFL.IDX PT, R5, R3, RZ, 0x1f ;  /* 0x00001fff03057589 */ /* 0x0004e200000e0000 */
[----:B-1----:R-:W-:-:S13]  /*0080*/  ISETP.NE.OR P0, PT, R2, RZ, !P0 ;  /* 0x000000ff0200720c */ /* 0x002fda0004705670 */
[----:B0-23--:R-:W-:Y:S05]  /*0090*/  @P0 BRA `(.L_x_1) ;  /* 0x0000000000200947 */ /* 0x00dfea0003800000 */
[----:B------:R-:W-:Y:S02]  /*00a0*/  ULDC.64 UR4, c[0x0][0x198] ;  /* 0x0000660000047ab9 */ /* 0x000fe40000000a00 */
[----:B------:R-:W-:Y:S02]  /*00b0*/  UIADD3 UR6, UP0, UR4, 0xf0, URZ ;  /* 0x000000f004067890 */ /* 0x000fe4000ff1e03f */
[----:B------:R-:W-:Y:S02]  /*00c0*/  UIADD3 UR4, UP1, UR4, 0x1f0, URZ ;  /* 0x000001f004047890 */ /* 0x000fe4000ff3e03f */
[----:B------:R-:W-:Y:S02]  /*00d0*/  UIADD3.X UR7, URZ, UR5, URZ, UP0, !UPT ;  /* 0x000000053f077290 */ /* 0x000fe400087fe43f */
[----:B------:R-:W-:-:S07]  /*00e0*/  UIADD3.X UR5, URZ, UR5, URZ, UP1, !UPT ;  /* 0x000000053f057290 */ /* 0x000fce0008ffe43f */
[----:B------:R0:W-:Y:S02]  /*00f0*/  UTMACCTL.PF [UR6] ;  /* 0x00000000060079b9 */ /* 0x0001e40008040000 */
[----:B------:R0:W-:Y:S02]  /*0100*/  UTMACCTL.PF [UR4] ;  /* 0x00000000040079b9 */ /* 0x0001e40008040000 */
[----:B0-----:R-:W-:Y:S01]  /*0110*/  NOP ;  /* 0x0000000000007918 */ /* 0x001fe20000000000 */
.L_x_1:
[----:B------:R-:W-:Y:S05]  /*0120*/  BSYNC B0 ;  /* 0x0000000000007941 */ /* 0x000fea0003800000 */
.L_x_0:
[----:B------:R-:W0:Y:S02]  /*0130*/  SHFL.IDX PT, R3, R0, RZ, 0x1f ;  /* 0x00001fff00037589 */ /* 0x000e2400000e0000 */
[----:B0-----:R-:W-:-:S13]  /*0140*/  ISETP.NE.AND P0, PT, R3, RZ, PT ;  /* 0x000000ff0300720c */ /* 0x001fda0003f05270 */
[----:B------:R-:W-:Y:S05]  /*0150*/  @P0 BRA `(.L_x_2) ;  /* 0x0000000000580947 */ /* 0x000fea0003800000 */
[----:B------:R-:W0:Y:S01]  /*0160*/  S2UR UR8, SR_CgaCtaId ;  /* 0x00000000000879c3 */ /* 0x000e220000008800 */
[----:B------:R-:W-:Y:S01]  /*0170*/  UMOV UR4, 0x400 ;  /* 0x0000040000047882 */ /* 0x000fe20000000000 */
[----:B------:R-:W-:Y:S01]  /*0180*/  UMOV UR5, 0x1 ;  /* 0x0000000100057882 */ /* 0x000fe20000000000 */
[----:B------:R-:W-:Y:S01]  /*0190*/  UMOV UR6, 0xa ;  /* 0x0000000a00067882 */ /* 0x000fe20000000000 */
[----:B------:R-:W-:Y:S01]  /*01a0*/  ELECT P0, URZ, PT ;  /* 0x00000000003f782f */ /* 0x000fe20003800000 */
[----:B------:R-:W-:-:S04]  /*01b0*/  UIADD3 UR6, -UR6, 0x100000, URZ ;  /* 0x0010000006067890 */ /* 0x000fc8000fffe13f */
[----:B------:R-:W-:Y:S02]  /*01c0*/  USHF.L.U32 UR7, UR6, 0xb, URZ ;  /* 0x0000000b06077899 */ /* 0x000fe4000800063f */
[----:B------:R-:W-:Y:S02]  /*01d0*/  USHF.L.U32 UR6, UR6, 0x1, URZ ;  /* 0x0000000106067899 */ /* 0x000fe4000800063f */
[----:B0-----:R-:W-:Y:S02]  /*01e0*/  ULEA UR8, UR8, UR4, 0x18 ;  /* 0x0000000408087291 */ /* 0x001fe4000f8ec03f */
[----:B------:R-:W-:-:S04]  /*01f0*/  UIADD3 UR4, -UR5, 0x100000, URZ ;  /* 0x0010000005047890 */ /* 0x000fc8000fffe13f */
[----:B------:R-:W-:Y:S02]  /*0200*/  USHF.L.U32 UR5, UR4, 0xb, URZ ;  /* 0x0000000b04057899 */ /* 0x000fe4000800063f */
[----:B------:R-:W-:Y:S01]  /*0210*/  USHF.L.U32 UR4, UR4, 0x1, URZ ;  /* 0x0000000104047899 */ /* 0x000fe2000800063f */
[----:B------:R-:W0:Y:S11]  /*0220*/  FENCE.VIEW.ASYNC.S ;  /* 0x00000000000073c6 */ /* 0x000e360000000000 */
[----:B0-----:R0:W1:Y:S01]  /*0230*/  SYNCS.EXCH.64 URZ, [UR8], UR4 ;  /* 0x00000004083f75b2 */ /* 0x0010620008000100 */
[----:B------:R0:W2:Y:S01]  /*0240*/  SYNCS.EXCH.64 URZ, [UR8+0x20], UR6 ;  /* 0x00002006083f75b2 */ /* 0x0000a20008000100 */
[----:B------:R0:W3:Y:S01]  /*0250*/  SYNCS.EXCH.64 URZ, [UR8+0x8], UR4 ;  /* 0x00000804083f75b2 */ /* 0x0000e20008000100 */
[----:B------:R0:W4:Y:S01]  /*0260*/  SYNCS.EXCH.64 URZ, [UR8+0x28], UR6 ;  /* 0x00002806083f75b2 */ /* 0x0001220008000100 */
[----:B------:R0:W0:Y:S01]  /*0270*/  SYNCS.EXCH.64 URZ, [UR8+0x10], UR4 ;  /* 0x00001004083f75b2 */ /* 0x0000220008000100 */
[----:B------:R0:W0:Y:S01]  /*0280*/  SYNCS.EXCH.64 URZ, [UR8+0x30], UR6 ;  /* 0x00003006083f75b2 */ /* 0x0000220008000100 */
[----:B------:R0:W0:Y:S01]  /*0290*/  SYNCS.EXCH.64 URZ, [UR8+0x18], UR4 ;  /* 0x00001804083f75b2 */ /* 0x0000220008000100 */
[----:B------:R0:W0:Y:S01]  /*02a0*/  SYNCS.EXCH.64 URZ, [UR8+0x38], UR6 ;  /* 0x00003806083f75b2 */ /* 0x0000220008000100 */
[----:B------:R-:W-:Y:S01]  /*02b0*/  NOP ;  /* 0x0000000000007918 */ /* 0x000fe20000000000 */
.L_x_2:
[----:B------:R-:W-:Y:S01]  /*02c0*/  SHF.R.S32.HI R7, RZ, 0x1f, R18 ;  /* 0x0000001fff077819 */ /* 0x000fe20000011412 */
[----:B------:R-:W5:Y:S01]  /*02d0*/  SHFL.IDX PT, R0, R0, RZ, 0x1f ;  /* 0x00001fff00007589 */ /* 0x000f6200000e0000 */
[----:B0-----:R-:W0:Y:S01]  /*02e0*/  S2UR UR8, SR_CTAID.X ;  /* 0x00000000000879c3 */ /* 0x001e220000002500 */
[----:B------:R-:W-:Y:S02]  /*02f0*/  ELECT P0, URZ, PT ;  /* 0x00000000003f782f */ /* 0x000fe40003800000 */
[----:B------:R-:W-:Y:S01]  /*0300*/  LEA.HI R7, R7, R18, RZ, 0x7 ;  /* 0x0000001207077211 */ /* 0x000fe200078f38ff */
[----:B------:R-:W1:Y:S01]  /*0310*/  S2R R4, SR_CTAID.Y ;  /* 0x0000000000047919 */ /* 0x000e620000002600 */
[----:B------:R-:W-:Y:S01]  /*0320*/  SHF.R.S32.HI R8, RZ, 0x1f, R3 ;  /* 0x0000001fff087819 */ /* 0x000fe20000011403 */
[----:B------:R-:W-:Y:S01]  /*0330*/  ULDC UR4, c[0x0][0x150] ;  /* 0x0000540000047ab9 */ /* 0x000fe20000000800 */
[----:B------:R-:W-:Y:S01]  /*0340*/  LOP3.LUT R7, R7, 0xffffff80, RZ, 0xc0, !PT ;  /* 0xffffff8007077812 */ /* 0x000fe200078ec0ff */
[----:B------:R-:W-:Y:S01]  /*0350*/  NOP ;  /* 0x0000000000007918 */ /* 0x000fe20000000000 */
[----:B------:R-:W-:Y:S01]  /*0360*/  LEA.HI R8, R8, R3, RZ, 0x2 ;  /* 0x0000000308087211 */ /* 0x000fe200078f10ff */
[----:B------:R-:W2:Y:S01]  /*0370*/  LDC R10, c[0x0][0x144] ;  /* 0x00005100ff0a7b82 */ /* 0x000ea20000000800 */
[----:B------:R-:W-:Y:S01]  /*0380*/  NOP ;  /* 0x0000000000007918 */ /* 0x000fe20000000000 */
[----:B------:R-:W-:Y:S01]  /*0390*/  IMAD.IADD R6, R18, 0x1, -R7 ;  /* 0x0000000112067824 */ /* 0x000fe200078e0a07 */
[----:B------:R-:W-:Y:S01]  /*03a0*/  LOP3.LUT R8, R8, 0x3ffffffc, RZ, 0xc0, !PT ;  /* 0x3ffffffc08087812 */ /* 0x000fe200078ec0ff */
[----:B------:R-:W-:Y:S01]  /*03b0*/  IMAD.MOV.U32 R22, RZ, RZ, 0x1 ;  /* 0x00000001ff167424 */ /* 0x000fe200078e00ff */
[----:B------:R-:W-:-:S02]  /*03c0*/  ISETP.NE.AND P3, PT, R5, RZ, PT ;  /* 0x000000ff0500720c */ /* 0x000fc40003f65270 */
[----:B------:R-:W-:Y:S01]  /*03d0*/  SHF.R.S32.HI R7, RZ, 0x1f, R6 ;  /* 0x0000001fff077819 */ /* 0x000fe20000011406 */
[----:B------:R-:W-:Y:S01]  /*03e0*/  IMAD.IADD R8, R3, 0x1, -R8 ;  /* 0x0000000103087824 */ /* 0x000fe200078e0a08 */
[----:B------:R-:W3:Y:S02]  /*03f0*/  LDC R13, c[0x0][0x140] ;  /* 0x00005000ff0d7b82 */ /* 0x000ee40000000800 */
[----:B------:R-:W-:Y:S02]  /*0400*/  LEA.HI R7, R7, R6, RZ, 0x3 ;  /* 0x0000000607077211 */ /* 0x000fe400078f18ff */
[----:B-----5:R-:W-:Y:S02]  /*0410*/  ISETP.NE.OR P0, PT, R0, RZ, !P0 ;  /* 0x000000ff0000720c */ /* 0x020fe40004705670 */
[--C-:B------:R-:W-:Y:S02]  /*0420*/  SHF.R.S32.HI R0, RZ, 0x3, R7.reuse ;  /* 0x00000003ff007819 */ /* 0x100fe40000011407 */
[----:B------:R-:W-:-:S02]  /*0430*/  SHF.R.S32.HI R7, RZ, 0x1f, R7 ;  /* 0x0000001fff077819 */ /* 0x000fc40000011407 */
[----:B0-----:R-:W-:Y:S02]  /*0440*/  I2FP.F32.U32 R9, UR8 ;  /* 0x0000000800097c45 */ /* 0x001fe40008201000 */
[----:B------:R-:W-:-:S03]  /*0450*/  LEA.HI R7, R7, R0, RZ, 0x2 ;  /* 0x0000000007077211 */ /* 0x000fc600078f10ff */
[----:B------:R-:W-:Y:S01]  /*0460*/  FMUL R9, R9, UR4 ;  /* 0x0000000409097c20 */ /* 0x000fe20008400000 */
[----:B------:R-:W-:Y:S01]  /*0470*/  LOP3.LUT R7, R7, 0xfffffffc, RZ, 0xc0, !PT ;  /* 0xfffffffc07077812 */ /* 0x000fe200078ec0ff */
[----:B------:R-:W-:Y:S01]  /*0480*/  VOTEU.ALL UP0, P0 ;  /* 0x00000000003f7886 */ /* 0x000fe20000000000 */
[----:B-1----:R-:W-:Y:S01]  /*0490*/  I2FP.F32.U32 R3, R4 ;  /* 0x0000000400037245 */ /* 0x002fe20000201000 */
[----:B------:R-:W-:Y:S01]  /*04a0*/  ULDC UR4, c[0x0][0x154] ;  /* 0x0000550000047ab9 */ /* 0x000fe20000000800 */
[----:B------:R-:W-:Y:S01]  /*04b0*/  VOTEU.ALL UP1, P0 ;  /* 0x00000000003f7886 */ /* 0x000fe20000020000 */
[----:B------:R-:W0:Y:S01]  /*04c0*/  F2I.U32.TRUNC.NTZ R9, R9 ;  /* 0x0000000900097305 */ /* 0x000e22000020f000 */
[----:B------:R-:W-:Y:S01]  /*04d0*/  IMAD.IADD R7, R0, 0x1, -R7 ;  /* 0x0000000100077824 */ /* 0x000fe200078e0a07 */
[----:B------:R-:W1:Y:S01]  /*04e0*/  @!UP0 S2UR UR7, SR_CgaCtaId ;  /* 0x00000000000789c3 */ /* 0x000e620000008800 */
[----:B------:R-:W-:Y:S01]  /*04f0*/  FMUL R12, R3, UR4 ;  /* 0x00000004030c7c20 */ /* 0x000fe20008400000 */
[----:B------:R-:W-:Y:S01]  /*0500*/  UMOV UR4, 0x20 ;  /* 0x0000002000047882 */ /* 0x000fe20000000000 */
[----:B------:R-:W-:Y:S01]  /*0510*/  IMAD R8, R8, 0x4, R7 ;  /* 0x0000000408087824 */ /* 0x000fe200078e0207 */
[----:B------:R-:W-:Y:S01]  /*0520*/  @!UP0 UMOV UR6, 0x400 ;  /* 0x0000040000068882 */ /* 0x000fe20000000000 */
[----:B------:R-:W-:-:S04]  /*0530*/  @!UP0 UIADD3 UR4, -UR4, 0x100000, URZ ;  /* 0x0010000004048890 */ /* 0x000fc8000fffe13f */
[----:B------:R-:W-:Y:S02]  /*0540*/  @!UP0 USHF.L.U32 UR5, UR4, 0xb, URZ ;  /* 0x0000000b04058899 */ /* 0x000fe4000800063f */
[----:B------:R-:W-:Y:S01]  /*0550*/  @!UP0 USHF.L.U32 UR4, UR4, 0x1, URZ ;  /* 0x0000000104048899 */ /* 0x000fe2000800063f */
[----:B---3--:R-:W-:Y:S01]  /*0560*/  ISETP.EQ.U32.AND P2, PT, R13, 0x1, PT ;  /* 0x000000010d00780c */ /* 0x008fe20003f42070 */
[----:B------:R-:W3:Y:S01]  /*0570*/  F2I.U32.TRUNC.NTZ R12, R12 ;  /* 0x0000000c000c7305 */ /* 0x000ee2000020f000 */
[----:B------:R-:W-:Y:S01]  /*0580*/  LEA.HI R0, R8, R8, RZ, 0x1 ;  /* 0x0000000808007211 */ /* 0x000fe200078f08ff */
[----:B------:R-:W5:Y:S03]  /*0590*/  LDC R7, c[0x0][0x148] ;  /* 0x00005200ff077b82 */ /* 0x000f660000000800 */
[----:B------:R-:W-:Y:S01]  /*05a0*/  LOP3.LUT R11, R0, 0xfffffffe, RZ, 0xc0, !PT ;  /* 0xfffffffe000b7812 */ /* 0x000fe200078ec0ff */
[----:B0-----:R-:W-:Y:S01]  /*05b0*/  IMAD.MOV R15, RZ, RZ, -R9 ;  /* 0x000000ffff0f7224 */ /* 0x001fe200078e0a09 */
[----:B------:R-:W-:-:S03]  /*05c0*/  SHF.R.S32.HI R9, RZ, 0x1f, R2 ;  /* 0x0000001fff097819 */ /* 0x000fc60000011402 */
[----:B--2---:R-:W-:Y:S01]  /*05d0*/  IMAD R3, R10, R15, UR8 ;  /* 0x000000080a037e24 */ /* 0x004fe2000f8e020f */
[----:B------:R-:W-:Y:S01]  /*05e0*/  LEA.HI R9, R9, R2, RZ, 0x2 ;  /* 0x0000000209097211 */ /* 0x000fe200078f10ff */
[C---:B------:R-:W-:Y:S02]  /*05f0*/  IMAD.IADD R0, R8.reuse, 0x1, -R11 ;  /* 0x0000000108007824 */ /* 0x040fe400078e0a0b */
[----:B------:R-:W-:Y:S01]  /*0600*/  IMAD.SHL.U32 R11, R8, 0x4, RZ ;  /* 0x00000004080b7824 */ /* 0x000fe200078e00ff */
[----:B------:R-:W-:Y:S01]  /*0610*/  LOP3.LUT R9, R9, 0xfffffffc, RZ, 0xc0, !PT ;  /* 0xfffffffc09097812 */ /* 0x000fe200078ec0ff */
[----:B---3--:R-:W-:Y:S01]  /*0620*/  IMAD.MOV R21, RZ, RZ, -R12 ;  /* 0x000000ffff157224 */ /* 0x008fe200078e0a0c */
[----:B------:R-:W-:Y:S01]  /*0630*/  ISETP.NE.AND P4, PT, R0, R3, PT ;  /* 0x000000030000720c */ /* 0x000fe20003f85270 */
[----:B-1----:R-:W-:Y:S01]  /*0640*/  @!UP0 ULEA UR6, UR7, UR6, 0x18 ;  /* 0x0000000607068291 */ /* 0x002fe2000f8ec03f */
[----:B------:R-:W-:Y:S01]  /*0650*/  LOP3.LUT R152, R8, 0xc, R11, 0x78, !PT ;  /* 0x0000000c08987812 */ /* 0x000fe200078e780b */
[----:B------:R-:W-:Y:S01]  /*0660*/  IMAD.IADD R0, R2, 0x1, -R9 ;  /* 0x0000000102007824 */ /* 0x000fe200078e0a09 */
[----:B------:R-:W-:Y:S01]  /*0670*/  VOTEU.ALL UP0, P0 ;  /* 0x00000000003f7886 */ /* 0x000fe20000000000 */
[----:B------:R-:W-:Y:S01]  /*0680*/  LOP3.LUT P0, RZ, R6, 0x7, RZ, 0xc0, !PT ;  /* 0x0000000706ff7812 */ /* 0x000fe2000780c0ff */
[----:B------:R-:W-:-:S02]  /*0690*/  VIADD R6, R5, 0xffffffff ;  /* 0xffffffff05067836 */ /* 0x000fc40000000000 */
[----:B------:R-:W-:Y:S01]  /*06a0*/  ISETP.NE.AND P1, PT, R0, 0x3, PT ;  /* 0x000000030000780c */ /* 0x000fe20003f25270 */
[----:B-----5:R-:W-:Y:S01]  /*06b0*/  IMAD R9, R7, R21, R4 ;  /* 0x0000001507097224 */ /* 0x020fe200078e0204 */
[----:B------:R-:W-:Y:S02]  /*06c0*/  ISETP.LT.U32.AND P0, PT, R152, 0x8, !P0 ;  /* 0x000000089800780c */ /* 0x000fe40004701070 */
[----:B------:R-:W-:Y:S01]  /*06d0*/  ISETP.EQ.OR P1, PT, R0, RZ, !P1 ;  /* 0x000000ff0000720c */ /* 0x000fe20004f22670 */
[----:B------:R-:W0:Y:S02]  /*06e0*/  FENCE.VIEW.ASYNC.S ;  /* 0x00000000000073c6 */ /* 0x000e240000000000 */
[----:B0-----:R0:W1:Y:S01]  /*06f0*/  @!UP0 SYNCS.EXCH.64 URZ, [UR6+0x50], UR4 ;  /* 0x00005004063f85b2 */ /* 0x0010620008000100 */
[----:B------:R-:W-:Y:S02]  /*0700*/  @P4 LEA.HI R2, R152, R152, RZ, 0x1 ;  /* 0x0000009898024211 */ /* 0x000fe400078f08ff */
[----:B------:R-:W-:-:S02]  /*0710*/  ISETP.EQ.AND P1, PT, R5, RZ, P1 ;  /* 0x000000ff0500720c */ /* 0x000fc40000f22270 */
[----:B------:R-:W-:Y:S02]  /*0720*/  @P4 SHF.R.S32.HI R2, RZ, 0x1, R2 ;  /* 0x00000001ff024819 */ /* 0x000fe40000011402 */
[----:B------:R-:W-:Y:S02]  /*0730*/  ISETP.GE.U32.AND P6, PT, R6, 0x2, PT ;  /* 0x000000020600780c */ /* 0x000fe40003fc6070 */
[----:B------:R-:W-:Y:S02]  /*0740*/  @P4 ISETP.NE.AND P5, PT, R2, R9, PT ;  /* 0x000000090200420c */ /* 0x000fe40003fa5270 */
[----:B------:R-:W-:Y:S02]  /*0750*/  SEL R9, RZ, 0x1, !P0 ;  /* 0x00000001ff097807 */ /* 0x000fe40004000000 */
[----:B------:R-:W-:Y:S02]  /*0760*/  @P4 SEL R22, RZ, 0x1, P5 ;  /* 0x00000001ff164807 */ /* 0x000fe40002800000 */
[----:B------:R-:W-:Y:S01]  /*0770*/  SEL R19, RZ, 0x1, !P1 ;  /* 0x00000001ff137807 */ /* 0x000fe20004800000 */
[----:B------:R0:W2:Y:S01]  /*0780*/  @!UP1 SYNCS.EXCH.64 URZ, [UR6+0x58], UR4 ;  /* 0x00005804063f95b2 */ /* 0x0000a20008000100 */
[----:B------:R-:W-:Y:S01]  /*0790*/  LOP3.LUT R22, R22, R9, RZ, 0xc0, !PT ;  /* 0x0000000916167212 */ /* 0x000fe200078ec0ff */
[----:B------:R-:W-:Y:S01]  /*07a0*/  NOP ;  /* 0x0000000000007918 */ /* 0x000fe20000000000 */
[----:B------:R-:W-:Y:S01]  /*07b0*/  SEL R19, R19, 0x2, P6 ;  /* 0x0000000213137807 */ /* 0x000fe20003000000 */
[----:B------:R-:W-:Y:S06]  /*07c0*/  @!P2 BRA `(.L_x_3) ;  /* 0x000000000008a947 */ /* 0x000fec0003800000 */
[----:B-12-4-:R-:W-:Y:S01]  /*07d0*/  UCGABAR_ARV ;  /* 0x00000000000079c7 */ /* 0x016fe20008000000 */
[----:B------:R-:W-:Y:S05]  /*07e0*/  BRA `(.L_x_4) ;  /* 0x0000000000047947 */ /* 0x000fea0003800000 */
.L_x_3:
[----:B-12-4-:R-:W-:Y:S01]  /*07f0*/  NOP ;  /* 0x0000000000007918 */ /* 0x016fe20000000000 */
.L_x_4:
[----:B------:R-:W1:Y:S01]  /*0800*/  LDC R2, c[0x0][0x65c] ;  /* 0x00019700ff027b82 */ /* 0x000e620000000800 */
[----:B------:R-:W-:Y:S02]  /*0810*/  IMAD.U32 R8, RZ, RZ, UR8 ;  /* 0x00000008ff087e24 */ /* 0x000fe4000f8e00ff */
[----:B------:R-:W-:Y:S01]  /*0820*/  IMAD.MOV.U32 R9, RZ, RZ, RZ ;  /* 0x000000ffff097224 */ /* 0x000fe200078e00ff */
[----:B-1----:R-:W-:-:S04]  /*0830*/  ISETP.NE.AND P1, PT, R2, 0x1, PT ;  /* 0x000000010200780c */ /* 0x002fc80003f25270 */
[----:B------:R-:W-:-:S09]  /*0840*/  P2R R5, PR, RZ, 0x2 ;  /* 0x00000002ff057803 */ /* 0x000fd20000000000 */
[----:B------:R-:W1:Y:S01]  /*0850*/  @P1 LDC R17, c[0x0][0x10] ;  /* 0x00000400ff111b82 */ /* 0x000e620000000800 */
[----:B------:R-:W-:Y:S02]  /*0860*/  @P1 IMAD.MOV.U32 R5, RZ, RZ, RZ ;  /* 0x000000ffff051224 */ /* 0x000fe400078e00ff */
[----:B------:R-:W-:-:S05]  /*0870*/  @P1 IMAD.MOV.U32 R13, RZ, RZ, RZ ;  /* 0x000000ffff0d1224 */ /* 0x000fca00078e00ff */
[----:B------:R-:W2:Y:S01]  /*0880*/  @!P1 LDC R11, c[0x0][0xc] ;  /* 0x00000300ff0b9b82 */ /* 0x000ea20000000800 */
[----:B-1----:R-:W-:-:S04]  /*0890*/  @P1 IMAD.WIDE.U32 R16, R17, UR8, R4 ;  /* 0x0000000811101c25 */ /* 0x002fc8000f8e0004 */
[----:B------:R-:W-:Y:S02]  /*08a0*/  @P1 IMAD.IADD R17, R17, 0x1, R13 ;  /* 0x0000000111111824 */ /* 0x000fe400078e020d */
[----:B--2---:R-:W-:-:S04]  /*08b0*/  @!P1 IMAD.WIDE.U32 R8, R4, R11, R8 ;  /* 0x0000000b04089225 */ /* 0x004fc800078e0008 */
[----:B------:R-:W-:Y:S02]  /*08c0*/  @!P1 IMAD.MOV.U32 R16, RZ, RZ, R8 ;  /* 0x000000ffff109224 */ /* 0x000fe400078e0008 */
[----:B------:R-:W-:Y:S01]  /*08d0*/  @!P1 IMAD.MOV.U32 R17, RZ, RZ, R9 ;  /* 0x000000ffff119224 */ /* 0x000fe200078e0009 */
[----:B------:R-:W-:Y:S06]  /*08e0*/  @!P2 BRA `(.L_x_5) ;  /* 0x00000000000ca947 */ /* 0x000fec0003800000 */
[----:B------:R-:W-:Y:S01]  /*08f0*/  UCGABAR_WAIT ;  /* 0x0000000000007dc7 */ /* 0x000fe20008000000 */
[----:B------:R-:W-:Y:S01]  /*0900*/  CCTL.IVALL ;  /* 0x00000000ff00798f */ /* 0x000fe20002000000 */
[----:B------:R-:W-:Y:S05]  /*0910*/  BRA `(.L_x_6) ;  /* 0x0000000000047947 */ /* 0x000fea0003800000 */
.L_x_5:
[----:B------:R-:W-:Y:S06]  /*0920*/  BAR.SYNC.DEFER_BLOCKING 0x0 ;  /* 0x0000000000007b1d */ /* 0x000fec0000010000 */
.L_x_6:
[----:B------:R-:W-:Y:S05]  /*0930*/  @!P3 BRA `(.L_x_7) ;  /* 0x00000080005cb947 */ /* 0x000fea0003800000 */
[----:B------:R-:W-:-:S13]  /*0940*/  ISETP.GT.U32.AND P0, PT, R6, 0x1, PT ;  /* 0x000000010600780c */ /* 0x000fda0003f04070 */
[----:B0-----:R-:W-:Y:S05]  /*0950*/  @P0 EXIT ;  /* 0x000000000000094d */ /* 0x001fea0003800000 */
[----:B------:R-:W-:Y:S01]  /*0960*/  ULDC.64 UR4, c[0x0][0x650] ;  /* 0x0001940000047ab9 */ /* 0x000fe20000000a00 */
[----:B------:R-:W-:Y:S01]  /*0970*/  PRMT R0, RZ, 0x7610, R0 ;  /* 0x00007610ff007816 */ /* 0x000fe20000000000 */
[----:B------:R-:W-:Y:S01]  /*0980*/  IMAD.MOV.U32 R154, RZ, RZ, -0x1 ;  /* 0xffffffffff9a7424 */ /* 0x000fe200078e00ff */
[----:B------:R-:W-:Y:S01]  /*0990*/  ISETP.GE.U32.AND P0, PT, R16, UR4, PT ;  /* 0x0000000410007c0c */ /* 0x000fe2000bf06070 */
[----:B------:R-:W-:Y:S02]  /*09a0*/  IMAD.MOV.U32 R153, RZ, RZ, -0x1 ;  /* 0xffffffffff997424 */ /* 0x000fe400078e00ff */
[----:B------:R-:W-:Y:S01]  /*09b0*/  IMAD.MOV.U32 R23, RZ, RZ, -0x1 ;  /* 0xffffffffff177424 */ /* 0x000fe200078e00ff */
[----:B------:R-:W-:-:S13]  /*09c0*/  ISETP.GE.U32.AND.EX P0, PT, R17, UR5, PT, P0 ;  /* 0x0000000511007c0c */ /* 0x000fda000bf06100 */
[----:B------:R-:W-:Y:S05]  /*09d0*/  @P0 BRA `(.L_x_8) ;  /* 0x00000004002c0947 */ /* 0x000fea0003800000 */
[----:B------:R-:W0:Y:S01]  /*09e0*/  LDC.64 R24, c[0x0][0x628] ;  /* 0x00018a00ff187b82 */ /* 0x000e220000000a00 */
[----:B------:R-:W-:Y:S02]  /*09f0*/  IMAD.MOV.U32 R8, RZ, RZ, R16 ;  /* 0x000000ffff087224 */ /* 0x000fe400078e0010 */
[----:B------:R-:W-:-:S05]  /*0a00*/  IMAD.MOV.U32 R9, RZ, RZ, R17 ;  /* 0x000000ffff097224 */ /* 0x000fca00078e0011 */
[----:B------:R-:W1:Y:S08]  /*0a10*/  LDC R0, c[0x0][0x630] ;  /* 0x00018c00ff007b82 */ /* 0x000e700000000800 */
[----:B------:R-:W2:Y:S01]  /*0a20*/  LDC.64 R26, c[0x0][0x620] ;  /* 0x00018800ff1a7b82 */ /* 0x000ea20000000a00 */
[----:B0-----:R-:W-:-:S04]  /*0a30*/  ISETP.NE.U32.AND P0, PT, R24, RZ, PT ;  /* 0x000000ff1800720c */ /* 0x001fc80003f05070 */
[----:B------:R-:W-:-:S13]  /*0a40*/  ISETP.NE.AND.EX P0, PT, R25, RZ, PT, P0 ;  /* 0x000000ff1900720c */ /* 0x000fda0003f05300 */
[----:B-12---:R-:W-:Y:S05]  /*0a50*/  @!P0 BRA `(.L_x_9) ;  /* 0x0000000000288947 */ /* 0x006fea0003800000 */
[----:B------:R-:W0:Y:S02]  /*0a60*/  LDC R13, c[0x0][0x634] ;  /* 0x00018d00ff0d7b82 */ /* 0x000e240000000800 */
[----:B0-----:R-:W-:-:S05]  /*0a70*/  IADD3 R13, P0, R16, R13, RZ ;  /* 0x0000000d100d7210 */ /* 0x001fca0007f1e0ff */
[----:B------:R-:W-:-:S04]  /*0a80*/  IMAD.X R15, RZ, RZ, R17, P0 ;  /* 0x000000ffff0f7224 */ /* 0x000fc800000e0611 */
[----:B------:R-:W-:-:S04]  /*0a90*/  IMAD.WIDE.U32 R8, R15, R24, RZ ;  /* 0x000000180f087225 */ /* 0x000fc800078e00ff */
[----:B------:R-:W-:-:S04]  /*0aa0*/  IMAD.WIDE.U32 R10, P0, R13, R25, R8 ;  /* 0x000000190d0a7225 */ /* 0x000fc80007800008 */
[----:B------:R-:W-:-:S04]  /*0ab0*/  IMAD.WIDE.U32 R8, R13, R24, RZ ;  /* 0x000000180d087225 */ /* 0x000fc800078e00ff */
[----:B------:R-:W-:Y:S01]  /*0ac0*/  IMAD.X R13, RZ, RZ, RZ, P0 ;  /* 0x000000ffff0d7224 */ /* 0x000fe200000e06ff */
[----:B------:R-:W-:Y:S01]  /*0ad0*/  IADD3 RZ, P0, R9, R10, RZ ;  /* 0x0000000a09ff7210 */ /* 0x000fe20007f1e0ff */
[----:B------:R-:W-:-:S04]  /*0ae0*/  IMAD.MOV.U32 R12, RZ, RZ, R11 ;  /* 0x000000ffff0c7224 */ /* 0x000fc800078e000b */
[----:B------:R-:W-:-:S08]  /*0af0*/  IMAD.WIDE.U32.X R8, R15, R25, R12, P0 ;  /* 0x000000190f087225 */ /* 0x000fd000000e040c */
.L_x_9:
[----:B------:R-:W0:Y:S01]  /*0b00*/  LDC.64 R24, c[0x0][0x640] ;  /* 0x00019000ff187b82 */ /* 0x000e220000000a00 */
[-CC-:B------:R-:W-:Y:S01]  /*0b10*/  SHF.R.U64 R28, R8, R0.reuse, R9.reuse ;  /* 0x00000000081c7219 */ /* 0x180fe20000001209 */
[----:B------:R-:W-:Y:S01]  /*0b20*/  IMAD R30, R7, R21, R4 ;  /* 0x00000015071e7224 */ /* 0x000fe200078e0204 */
[----:B------:R-:W-:Y:S01]  /*0b30*/  SHF.R.U32.HI R0, RZ, R0, R9 ;  /* 0x00000000ff007219 */ /* 0x000fe20000011609 */
[----:B------:R-:W-:Y:S01]  /*0b40*/  IMAD.MOV.U32 R21, RZ, RZ, 0x1 ;  /* 0x00000001ff157424 */ /* 0x000fe200078e00ff */
[----:B------:R-:W-:-:S03]  /*0b50*/  IADD3 R5, P0, RZ, -R28, RZ ;  /* 0x8000001cff057210 */ /* 0x000fc60007f1e0ff */
[----:B------:R-:W1:Y:S02]  /*0b60*/  LDC R6, c[0x0][0x618] ;  /* 0x00018600ff067b82 */ /* 0x000e640000000800 */
[----:B------:R-:W-:-:S04]  /*0b70*/  IMAD.X R9, RZ, RZ, ~R0, P0 ;  /* 0x000000ffff097224 */ /* 0x000fc800000e0e00 */
[-C--:B------:R-:W-:Y:S02]  /*0b80*/  IMAD R0, R9, R26.reuse, RZ ;  /* 0x0000001a09007224 */ /* 0x080fe400078e02ff */
[----:B------:R-:W2:Y:S01]  /*0b90*/  LDC R11, c[0x0][0x608] ;  /* 0x00018200ff0b7b82 */ /* 0x000ea20000000800 */
[----:B------:R-:W-:-:S04]  /*0ba0*/  IMAD.WIDE.U32 R8, R5, R26, R16 ;  /* 0x0000001a05087225 */ /* 0x000fc800078e0010 */
[----:B------:R-:W-:-:S03]  /*0bb0*/  IMAD R5, R5, R27, R0 ;  /* 0x0000001b05057224 */ /* 0x000fc600078e0200 */
[----:B------:R-:W3:Y:S01]  /*0bc0*/  LDC R12, c[0x0][0x658] ;  /* 0x00019600ff0c7b82 */ /* 0x000ee20000000800 */
[----:B0-----:R-:W-:Y:S01]  /*0bd0*/  ISETP.NE.U32.AND P0, PT, R24, RZ, PT ;  /* 0x000000ff1800720c */ /* 0x001fe20003f05070 */
[----:B------:R-:W-:Y:S02]  /*0be0*/  IMAD.IADD R5, R9, 0x1, R5 ;  /* 0x0000000109057824 */ /* 0x000fe400078e0205 */
[----:B------:R-:W-:Y:S01]  /*0bf0*/  IMAD.MOV.U32 R9, RZ, RZ, -0x1 ;  /* 0xffffffffff097424 */ /* 0x000fe200078e00ff */
[----:B------:R-:W-:-:S03]  /*0c00*/  ISETP.NE.AND.EX P0, PT, R25, RZ, PT, P0 ;  /* 0x000000ff1900720c */ /* 0x000fc60003f05300 */
[----:B------:R-:W0:Y:S01]  /*0c10*/  LDC R15, c[0x0][0x600] ;  /* 0x00018000ff0f7b82 */ /* 0x000e220000000800 */
[-CC-:B-1----:R-:W-:Y:S02]  /*0c20*/  SHF.R.U64 R13, R8, R6.reuse, R5.reuse ;  /* 0x00000006080d7219 */ /* 0x182fe40000001205 */
[----:B------:R-:W-:-:S05]  /*0c30*/  SHF.R.U32.HI R0, RZ, R6, R5 ;  /* 0x00000006ff007219 */ /* 0x000fca0000011605 */
[----:B------:R-:W1:Y:S01]  /*0c40*/  LDC R14, c[0x0][0x648] ;  /* 0x00019200ff0e7b82 */ /* 0x000e620000000800 */
[-CC-:B--2---:R-:W-:Y:S02]  /*0c50*/  SHF.R.U64 R27, R13, R11.reuse, R0.reuse ;  /* 0x0000000b0d1b7219 */ /* 0x184fe40000001200 */
[----:B------:R-:W-:-:S05]  /*0c60*/  SHF.R.U32.HI R5, RZ, R11, R0 ;  /* 0x0000000bff057219 */ /* 0x000fca0000011600 */
[----:B------:R-:W2:Y:S01]  /*0c70*/  LDC R20, c[0x0][0x638] ;  /* 0x00018e00ff147b82 */ /* 0x000ea20000000800 */
[-CC-:B---3--:R-:W-:Y:S02]  /*0c80*/  SHF.R.U64 R26, R27, R12.reuse, R5.reuse ;  /* 0x0000000c1b1a7219 */ /* 0x188fe40000001205 */
[-C--:B------:R-:W-:Y:S02]  /*0c90*/  SHF.L.U32 R0, R9, R12.reuse, RZ ;  /* 0x0000000c09007219 */ /* 0x080fe400000006ff */
[----:B------:R-:W-:Y:S01]  /*0ca0*/  SHF.R.U32.HI R5, RZ, R12, R5 ;  /* 0x0000000cff057219 */ /* 0x000fe20000011605 */
[----:B------:R-:W-:Y:S01]  /*0cb0*/  IMAD.MOV.U32 R4, RZ, RZ, R26 ;  /* 0x000000ffff047224 */ /* 0x000fe200078e001a */
[----:B------:R-:W-:Y:S01]  /*0cc0*/  LOP3.LUT R10, RZ, R0, RZ, 0x33, !PT ;  /* 0x00000000ff0a7212 */ /* 0x000fe200078e33ff */
[----:B------:R-:W3:Y:S01]  /*0cd0*/  LDC R23, c[0x0][0x610] ;  /* 0x00018400ff177b82 */ /* 0x000ee20000000800 */
[----:B------:R-:W-:Y:S05]  /*0ce0*/  @!P0 BRA `(.L_x_10) ;  /* 0x0000000000288947 */ /* 0x000fea0003800000 */
[----:B------:R-:W4:Y:S02]  /*0cf0*/  LDC R9, c[0x0][0x64c] ;  /* 0x00019300ff097b82 */ /* 0x000f240000000800 */
[----:B----4-:R-:W-:-:S05]  /*0d00*/  IADD3 R9, P0, R26, R9, RZ ;  /* 0x000000091a097210 */ /* 0x010fca0007f1e0ff */
        /* <DEDUP_REMOVED lines=8> */
.L_x_10:
[----:B-1----:R-:W-:Y:S01]  /*0d90*/  SHF.R.U64 R4, R4, R14, R5 ;  /* 0x0000000e04047219 */ /* 0x002fe20000001205 */
[----:B0-----:R-:W-:Y:S01]  /*0da0*/  VIADD R6, R15, 0xffffffff ;  /* 0xffffffff0f067836 */ /* 0x001fe20000000000 */
[----:B------:R-:W-:Y:S02]  /*0db0*/  SHF.L.U32 R0, R21, R12, RZ ;  /* 0x0000000c15007219 */ /* 0x000fe400000006ff */
[----:B------:R-:W-:Y:S01]  /*0dc0*/  LOP3.LUT R5, R27, R10, RZ, 0xc0, !PT ;  /* 0x0000000a1b057212 */ /* 0x000fe200078ec0ff */
[----:B------:R-:W-:Y:S01]  /*0dd0*/  IMAD.MOV R7, RZ, RZ, -R4 ;  /* 0x000000ffff077224 */ /* 0x000fe200078e0a04 */
[----:B------:R-:W-:Y:S02]  /*0de0*/  SEL R3, R3, R30, !P1 ;  /* 0x0000001e03037207 */ /* 0x000fe40004800000 */
[----:B------:R-:W-:Y:S01]  /*0df0*/  LOP3.LUT R6, R13, R6, RZ, 0xc0, !PT ;  /* 0x000000060d067212 */ /* 0x000fe200078ec0ff */
[----:B------:R-:W-:Y:S02]  /*0e00*/  IMAD R4, R0, R4, R5 ;  /* 0x0000000400047224 */ /* 0x000fe400078e0205 */
[----:B--2---:R-:W-:-:S02]  /*0e10*/  IMAD R0, R7, R20, R26 ;  /* 0x0000001407007224 */ /* 0x004fc400078e021a */
[----:B---3--:R-:W-:Y:S02]  /*0e20*/  IMAD R3, R4, R23, R3 ;  /* 0x0000001704037224 */ /* 0x008fe400078e0203 */
[----:B------:R-:W-:Y:S02]  /*0e30*/  IMAD R154, R0, R15, R6 ;  /* 0x0000000f009a7224 */ /* 0x000fe400078e0206 */
[----:B------:R-:W-:Y:S02]  /*0e40*/  IMAD.MOV.U32 R4, RZ, RZ, 0x1 ;  /* 0x00000001ff047424 */ /* 0x000fe400078e00ff */
[----:B------:R-:W-:Y:S01]  /*0e50*/  IMAD.MOV.U32 R23, RZ, RZ, R28 ;  /* 0x000000ffff177224 */ /* 0x000fe200078e001c */
[----:B------:R-:W-:Y:S02]  /*0e60*/  SEL R153, R154, R3, !P1 ;  /* 0x000000039a997207 */ /* 0x000fe40004800000 */
[----:B------:R-:W-:Y:S02]  /*0e70*/  PRMT R0, R4, 0x7610, R0 ;  /* 0x0000761004007816 */ /* 0x000fe40000000000 */
[----:B------:R-:W-:-:S07]  /*0e80*/  SEL R154, R3, R154, !P1 ;  /* 0x0000009a039a7207 */ /* 0x000fce0004800000 */
.L_x_8:
[----:B------:R-:W-:-:S08]  /*0e90*/  NOP ;  /* 0x0000000000007918 */ /* 0x000fd00000000000 */
[----:B------:R-:W0:Y:S02]  /*0ea0*/  USETMAXREG.TRY_ALLOC.CTAPOOL UP0, 0xe8 ;  /* 0x000000e8000079c8 */ /* 0x000e240008000600 */
[----:B0-----:R-:W-:-:S13]  /*0eb0*/  PLOP3.LUT P0, PT, PT, PT, UP0, 0x80, 0x0 ;  /* 0x000000000000781c */ /* 0x001fda0003f0f008 */
[----:B------:R-:W-:Y:S05]  /*0ec0*/  @!P0 BRA `(.L_x_8) ;  /* 0xfffffffc00f08947 */ /* 0x000fea000383ffff */
[----:B------:R-:W-:Y:S01]  /*0ed0*/  ULDC.64 UR4, c[0x0][0x598] ;  /* 0x0001660000047ab9 */ /* 0x000fe20000000a00 */
[----:B------:R-:W-:Y:S01]  /*0ee0*/  ULDC.64 UR36, c[0x0][0x208] ;  /* 0x0000820000247ab9 */ /* 0x000fe20000000a00 */
[----:B------:R-:W-:-:S04]  /*0ef0*/  ISETP.NE.U32.AND P0, PT, RZ, UR4, PT ;  /* 0x00000004ff007c0c */ /* 0x000fc8000bf05070 */
[----:B------:R-:W-:-:S13]  /*0f00*/  ISETP.NE.AND.EX P0, PT, RZ, UR5, PT, P0 ;  /* 0x00000005ff007c0c */ /* 0x000fda000bf05300 */
[----:B------:R-:W-:Y:S05]  /*0f10*/  @!P0 BRA `(.L_x_11) ;  /* 0x00000000001c8947 */ /* 0x000fea0003800000 */
[----:B------:R-:W0:Y:S02]  /*0f20*/  LDC.64 R4, c[0x0][0x598] ;  /* 0x00016600ff047b82 */ /* 0x000e240000000a00 */
[----:B0-----:R-:W2:Y:S02]  /*0f30*/  LDG.E.64 R4, desc[UR36][R4.64] ;  /* 0x0000002404047981 */ /* 0x001ea4000c1e1b00 */
[----:B--2---:R-:W-:-:S04]  /*0f40*/  ISETP.NE.U32.AND P0, PT, R4, RZ, PT ;  /* 0x000000ff0400720c */ /* 0x004fc80003f05070 */
[----:B------:R-:W-:-:S13]  /*0f50*/  ISETP.NE.AND.EX P0, PT, R5, RZ, PT, P0 ;  /* 0x000000ff0500720c */ /* 0x000fda0003f05300 */
[----:B------:R-:W-:Y:S05]  /*0f60*/  @!P0 BRA `(.L_x_11) ;  /* 0x0000000000088947 */ /* 0x000fea0003800000 */
[----:B------:R0:W5:Y:S01]  /*0f70*/  LD.E R155, desc[UR36][R4.64] ;  /* 0x00000024049b7980 */ /* 0x000162000c101900 */
[----:B------:R-:W-:Y:S05]  /*0f80*/  BRA `(.L_x_12) ;  /* 0x0000000000247947 */ /* 0x000fea0003800000 */
.L_x_11:
[----:B------:R-:W-:Y:S02]  /*0f90*/  ULDC.64 UR4, c[0x0][0x588] ;  /* 0x0001620000047ab9 */ /* 0x000fe40000000a00 */
[----:B------:R-:W-:-:S04]  /*0fa0*/  ISETP.NE.U32.AND P0, PT, RZ, UR4, PT ;  /* 0x00000004ff007c0c */ /* 0x000fc8000bf05070 */
[----:B------:R-:W-:-:S13]  /*0fb0*/  ISETP.NE.AND.EX P0, PT, RZ, UR5, PT, P0 ;  /* 0x00000005ff007c0c */ /* 0x000fda000bf05300 */
[----:B------:R-:W-:Y:S05]  /*0fc0*/  @!P0 BRA `(.L_x_13) ;  /* 0x00000000000c8947 */ /* 0x000fea0003800000 */
[----:B------:R-:W0:Y:S02]  /*0fd0*/  LDC.64 R4, c[0x0][0x588] ;  /* 0x00016200ff047b82 */ /* 0x000e240000000a00 */
[----:B0-----:R1:W5:Y:S01]  /*0fe0*/  LDG.E R155, desc[UR36][R4.64] ;  /* 0x00000024049b7981 */ /* 0x001362000c1e1900 */
[----:B------:R-:W-:Y:S05]  /*0ff0*/  BRA `(.L_x_12) ;  /* 0x0000000000087947 */ /* 0x000fea0003800000 */
.L_x_13:
[----:B------:R-:W-:Y:S02]  /*1000*/  ULDC UR4, c[0x0][0x580] ;  /* 0x0001600000047ab9 */ /* 0x000fe40000000800 */
[----:B------:R-:W-:-:S07]  /*1010*/  IMAD.U32 R155, RZ, RZ, UR4 ;  /* 0x00000004ff9b7e24 */ /* 0x000fce000f8e00ff */
.L_x_12:
[----:B------:R-:W-:Y:S02]  /*1020*/  ULDC.64 UR4, c[0x0][0x5a0] ;  /* 0x0001680000047ab9 */ /* 0x000fe40000000a00 */
[----:B------:R-:W-:-:S04]  /*1030*/  ISETP.NE.U32.AND P0, PT, RZ, UR4, PT ;  /* 0x00000004ff007c0c */ /* 0x000fc8000bf05070 */
[----:B------:R-:W-:-:S13]  /*1040*/  ISETP.NE.AND.EX P0, PT, RZ, UR5, PT, P0 ;  /* 0x00000005ff007c0c */ /* 0x000fda000bf05300 */
[----:B------:R-:W-:Y:S05]  /*1050*/  @!P0 BRA `(.L_x_14) ;  /* 0x00000000001c8947 */ /* 0x000fea0003800000 */
[----:B01----:R-:W0:Y:S02]  /*1060*/  LDC.64 R4, c[0x0][0x5a0] ;  /* 0x00016800ff047b82 */ /* 0x003e240000000a00 */
[----:B0-----:R-:W2:Y:S02]  /*1070*/  LDG.E.64 R4, desc[UR36][R4.64] ;  /* 0x0000002404047981 */ /* 0x001ea4000c1e1b00 */
[----:B--2---:R-:W-:-:S04]  /*1080*/  ISETP.NE.U32.AND P0, PT, R4, RZ, PT ;  /* 0x000000ff0400720c */ /* 0x004fc80003f05070 */
[----:B------:R-:W-:-:S13]  /*1090*/  ISETP.NE.AND.EX P0, PT, R5, RZ, PT, P0 ;  /* 0x000000ff0500720c */ /* 0x000fda0003f05300 */
[----:B------:R-:W-:Y:S05]  /*10a0*/  @!P0 BRA `(.L_x_14) ;  /* 0x0000000000088947 */ /* 0x000fea0003800000 */
[----:B------:R0:W5:Y:S01]  /*10b0*/  LD.E R156, desc[UR36][R4.64] ;  /* 0x00000024049c7980 */ /* 0x000162000c101900 */
[----:B------:R-:W-:Y:S05]  /*10c0*/  BRA `(.L_x_15) ;  /* 0x0000000000247947 */ /* 0x000fea0003800000 */
.L_x_14:
[----:B------:R-:W-:Y:S02]  /*10d0*/  ULDC.64 UR4, c[0x0][0x590] ;  /* 0x0001640000047ab9 */ /* 0x000fe40000000a00 */
[----:B------:R-:W-:-:S04]  /*10e0*/  ISETP.NE.U32.AND P0, PT, RZ, UR4, PT ;  /* 0x00000004ff007c0c */ /* 0x000fc8000bf05070 */
[----:B------:R-:W-:-:S13]  /*10f0*/  ISETP.NE.AND.EX P0, PT, RZ, UR5, PT, P0 ;  /* 0x00000005ff007c0c */ /* 0x000fda000bf05300 */
[----:B------:R-:W-:Y:S05]  /*1100*/  @!P0 BRA `(.L_x_16) ;  /* 0x00000000000c8947 */ /* 0x000fea0003800000 */
[----:B------:R-:W2:Y:S02]  /*1110*/  LDC.64 R156, c[0x0][0x590] ;  /* 0x00016400ff9c7b82 */ /* 0x000ea40000000a00 */
[----:B--2---:R2:W5:Y:S01]  /*1120*/  LDG.E R156, desc[UR36][R156.64] ;  /* 0x000000249c9c7981 */ /* 0x004562000c1e1900 */
[----:B------:R-:W-:Y:S05]  /*1130*/  BRA `(.L_x_15) ;  /* 0x0000000000087947 */ /* 0x000fea0003800000 */
.L_x_16:
[----:B------:R-:W-:Y:S02]  /*1140*/  ULDC UR4, c[0x0][0x584] ;  /* 0x0001610000047ab9 */ /* 0x000fe40000000800 */
[----:B------:R-:W-:-:S07]  /*1150*/  IMAD.U32 R156, RZ, RZ, UR4 ;  /* 0x00000004ff9c7e24 */ /* 0x000fce000f8e00ff */
.L_x_15:
[----:B------:R-:W-:-:S13]  /*1160*/  LOP3.LUT P0, RZ, R0, 0xff, RZ, 0xc0, !PT ;  /* 0x000000ff00ff7812 */ /* 0x000fda000780c0ff */
[----:B------:R-:W-:Y:S05]  /*1170*/  @!P0 EXIT ;  /* 0x000000000000894d */ /* 0x000fea0003800000 */
[----:B------:R-:W-:Y:S01]  /*1180*/  ULDC UR4, c[0x0][0x28c] ;  /* 0x0000a30000047ab9 */ /* 0x000fe20000000800 */
[----:B--2---:R-:W-:Y:S01]  /*1190*/  LOP3.LUT R157, R19, 0x1, RZ, 0xfc, !PT ;  /* 0x00000001139d7812 */ /* 0x004fe200078efcff */
[----:B------:R-:W-:Y:S01]  /*11a0*/  UIADD3 UR4, UR4, 0x1f, URZ ;  /* 0x0000001f04047890 */ /* 0x000fe2000fffe03f */
[----:B------:R-:W-:Y:S01]  /*11b0*/  UMOV UR38, URZ ;  /* 0x0000003f00267c82 */ /* 0x000fe20008000000 */
[----:B------:R-:W-:Y:S02]  /*11c0*/  UMOV UR39, URZ ;  /* 0x0000003f00277c82 */ /* 0x000fe40008000000 */
[----:B------:R-:W-:-:S04]  /*11d0*/  USHF.R.S32.HI UR5, URZ, 0x1f, UR4 ;  /* 0x0000001f3f057899 */ /* 0x000fc80008011404 */
[----:B------:R-:W-:-:S04]  /*11e0*/  ULEA.HI UR5, UR5, UR4, URZ, 0x5 ;  /* 0x0000000405057291 */ /* 0x000fc8000f8f283f */
[----:B------:R-:W-:-:S12]  /*11f0*/  USHF.R.S32.HI UR40, URZ, 0x5, UR5 ;  /* 0x000000053f287899 */ /* 0x000fd80008011405 */
.L_x_290:
[----:B------:R-:W-:Y:S01]  /*1200*/  LOP3.LUT R0, R18, 0x80, RZ, 0xc0, !PT ;  /* 0x0000008012007812 */ /* 0x000fe200078ec0ff */
[----:B--2---:R-:W2:Y:S01]  /*1210*/  S2UR UR7, SR_CgaCtaId ;  /* 0x00000000000779c3 */ /* 0x004ea20000008800 */
[----:B------:R-:W-:Y:S02]  /*1220*/  UMOV UR6, 0x400 ;  /* 0x0000040000067882 */ /* 0x000fe40000000000 */
[----:B------:R-:W-:-:S06]  /*1230*/  SHF.R.U32.HI R0, RZ, 0x7, R0 ;  /* 0x00000007ff007819 */ /* 0x000fcc0000011600 */
[----:B---3--:R-:W3:Y:S01]  /*1240*/  SHFL.IDX PT, R0, R0, RZ, 0x1f ;  /* 0x00001fff00007589 */ /* 0x008ee200000e0000 */
[----:B--2---:R-:W-:Y:S01]  /*1250*/  ULEA UR6, UR7, UR6, 0x18 ;  /* 0x0000000607067291 */ /* 0x004fe2000f8ec03f */
[----:B---3--:R-:W-:-:S13]  /*1260*/  R2UR UR4, R0 ;  /* 0x00000000000472ca */ /* 0x008fda00000e0000 */
[----:B------:R-:W-:-:S04]  /*1270*/  ULEA.HI UR5, UR4, UR4, URZ, 0x1 ;  /* 0x0000000404057291 */ /* 0x000fc8000f8f083f */
[----:B------:R-:W-:-:S04]  /*1280*/  ULOP3.LUT UR5, UR5, 0x7fffe, URZ, 0xc0, !UPT ;  /* 0x0007fffe05057892 */ /* 0x000fc8000f8ec03f */
[----:B------:R-:W-:-:S03]  /*1290*/  UIADD3 UR5, UR4, -UR5, URZ ;  /* 0x8000000504057290 */ /* 0x000fc6000fffe03f */
[----:B------:R-:W-:Y:S01]  /*12a0*/  ULDC UR4, c[0x0][0x28c] ;  /* 0x0000a30000047ab9 */ /* 0x000fe20000000800 */
[----:B------:R-:W-:Y:S01]  /*12b0*/  ULEA UR5, UR5, UR6, 0xd ;  /* 0x0000000605057291 */ /* 0x000fe2000f8e683f */
[----:B------:R-:W-:-:S03]  /*12c0*/  ISETP.LT.AND P0, PT, RZ, UR4, PT ;  /* 0x00000004ff007c0c */ /* 0x000fc6000bf01270 */
[----:B------:R-:W-:-:S04]  /*12d0*/  UIADD3 UR5, UR5, 0x100, URZ ;  /* 0x0000010005057890 */ /* 0x000fc8000fffe03f */
[----:B------:R-:W-:-:S04]  /*12e0*/  USHF.R.U32.HI UR5, URZ, 0x4, UR5 ;  /* 0x000000043f057899 */ /* 0x000fc80008011605 */
[----:B------:R-:W-:Y:S02]  /*12f0*/  ULOP3.LUT UR41, UR5, 0x3fff, URZ, 0xc0, !UPT ;  /* 0x00003fff05297892 */ /* 0x000fe4000f8ec03f */
[----:B-1--4-:R-:W-:Y:S10]  /*1300*/  @P0 BRA `(.L_x_17) ;  /* 0x0000000000400947 */ /* 0x012ff40003800000 */
[----:B------:R-:W-:Y:S01]  /*1310*/  MOV R0, 0x0 ;  /* 0x0000000000007802 */ /* 0x000fe20000000f00 */
[----:B------:R-:W-:Y:S01]  /*1320*/  ULDC.64 UR4, c[0x4][0x68] ;  /* 0x01001a0000047ab9 */ /* 0x000fe20000000a00 */
[----:B------:R-:W-:Y:S01]  /*1330*/  ULDC.64 UR6, c[0x4][0x8] ;  /* 0x0100020000067ab9 */ /* 0x000fe20000000a00 */
[----:B01----:R-:W-:Y:S01]  /*1340*/  IMAD.U32 R4, RZ, RZ, UR4 ;  /* 0x00000004ff047e24 */ /* 0x003fe2000f8e00ff */
[----:B------:R0:W1:Y:S01]  /*1350*/  LDC.64 R14, c[0x4][R0] ;  /* 0x01000000000e7b82 */ /* 0x0000620000000a00 */
[----:B------:R-:W-:Y:S01]  /*1360*/  IMAD.U32 R5, RZ, RZ, UR5 ;  /* 0x00000005ff057e24 */ /* 0x000fe2000f8e00ff */
[----:B------:R-:W-:Y:S01]  /*1370*/  ULDC.64 UR4, c[0x4][0x70] ;  /* 0x01001c0000047ab9 */ /* 0x000fe20000000a00 */
[----:B------:R-:W-:Y:S02]  /*1380*/  IMAD.U32 R10, RZ, RZ, UR6 ;  /* 0x00000006ff0a7e24 */ /* 0x000fe4000f8e00ff */
[----:B------:R-:W-:Y:S02]  /*1390*/  IMAD.U32 R6, RZ, RZ, UR4 ;  /* 0x00000004ff067e24 */ /* 0x000fe4000f8e00ff */
[----:B------:R-:W-:-:S02]  /*13a0*/  IMAD.U32 R7, RZ, RZ, UR5 ;  /* 0x00000005ff077e24 */ /* 0x000fc4000f8e00ff */
[----:B------:R-:W-:Y:S02]  /*13b0*/  IMAD.U32 R11, RZ, RZ, UR7 ;  /* 0x00000007ff0b7e24 */ /* 0x000fe4000f8e00ff */
[----:B------:R-:W-:Y:S02]  /*13c0*/  IMAD.MOV.U32 R8, RZ, RZ, 0x1e1 ;  /* 0x000001e1ff087424 */ /* 0x000fe400078e00ff */
[----:B------:R-:W-:Y:S02]  /*13d0*/  IMAD.MOV.U32 R12, RZ, RZ, 0x1 ;  /* 0x00000001ff0c7424 */ /* 0x000fe400078e00ff */
[----:B0-----:R-:W-:-:S07]  /*13e0*/  IMAD.MOV.U32 R13, RZ, RZ, RZ ;  /* 0x000000ffff0d7224 */ /* 0x001fce00078e00ff */
[----:B------:R-:W-:-:S07]  /*13f0*/  LEPC R20, `(.L_x_17) ;  /* 0x000000001014794e */ /* 0x000fce0000000000 */
[----:B-1---5:R-:W-:Y:S05]  /*1400*/  CALL.ABS.NOINC R14 ;  /* 0x000000000e007343 */ /* 0x022fea0003c00000 */
.L_x_17:
[----:B------:R-:W-:-:S13]  /*1410*/  ISETP.NE.AND P0, PT, R157, 0x3, PT ;  /* 0x000000039d00780c */ /* 0x000fda0003f05270 */
[----:B------:R-:W-:Y:S05]  /*1420*/  @!P0 BRA `(.L_x_18) ;  /* 0x0000000000048947 */ /* 0x000fea0003800000 */
[----:B------:R-:W-:Y:S01]  /*1430*/  BPT.TRAP 0x1 ;  /* 0x000000040000795c */ /* 0x000fe20000300000 */
.L_x_18:
[----:B------:R-:W2:Y:S01]  /*1440*/  S2UR UR5, SR_CgaCtaId ;  /* 0x00000000000579c3 */ /* 0x000ea20000008800 */
[----:B------:R-:W-:Y:S01]  /*1450*/  UMOV UR4, 0x400 ;  /* 0x0000040000047882 */ /* 0x000fe20000000000 */
[----:B------:R-:W-:Y:S02]  /*1460*/  IMAD.U32 R0, RZ, RZ, UR38 ;  /* 0x00000026ff007e24 */ /* 0x000fe4000f8e00ff */
[----:B------:R-:W-:-:S03]  /*1470*/  IMAD.U32 R3, RZ, RZ, UR39 ;  /* 0x00000027ff037e24 */ /* 0x000fc6000f8e00ff */
[----:B------:R-:W-:Y:S01]  /*1480*/  SHF.L.U32 R0, R0, 0x1f, RZ ;  /* 0x0000001f00007819 */ /* 0x000fe200000006ff */
[----:B--2---:R-:W-:-:S06]  /*1490*/  ULEA UR4, UR5, UR4, 0x18 ;  /* 0x0000000405047291 */ /* 0x004fcc000f8ec03f */
[----:B------:R-:W-:-:S04]  /*14a0*/  IMAD.U32 R6, RZ, RZ, UR4 ;  /* 0x00000004ff067e24 */ /* 0x000fc8000f8e00ff */
[----:B------:R-:W-:-:S04]  /*14b0*/  IMAD R3, R3, 0x8, R6 ;  /* 0x0000000803037824 */ /* 0x000fc800078e0206 */
[----:B------:R2:W3:Y:S01]  /*14c0*/  SYNCS.PHASECHK.TRANS64.TRYWAIT P1, [R3+URZ], R0 ;  /* 0x00000000030075a7 */ /* 0x0004e2000802017f */
[----:B------:R-:W-:Y:S05]  /*14d0*/  @!P0 BRA `(.L_x_19) ;  /* 0x0000000000048947 */ /* 0x000fea0003800000 */
[----:B------:R-:W-:Y:S01]  /*14e0*/  BPT.TRAP 0x1 ;  /* 0x000000040000795c */ /* 0x000fe20000300000 */
.L_x_19:
[----:B---3--:R-:W-:Y:S05]  /*14f0*/  @P1 BRA `(.L_x_20) ;  /* 0x0000000000081947 */ /* 0x008fea0003800000 */
[----:B------:R-:W3:Y:S02]  /*1500*/  SYNCS.PHASECHK.TRANS64.TRYWAIT P1, [R3+URZ], R0 ;  /* 0x00000000030075a7 */ /* 0x000ee4000802017f */
[----:B---3--:R-:W-:Y:S05]  /*1510*/  @!P1 BRA `(.L_x_21) ;  /* 0x0000008c00109947 */ /* 0x008fea0003800000 */
.L_x_20:
[----:B------:R-:W-:-:S04]  /*1520*/  UISETP.LT.AND UP0, UPT, UR40, 0x1, UPT ;  /* 0x000000012800788c */ /* 0x000fc8000bf01270 */
[----:B------:R-:W-:-:S06]  /*1530*/  USEL UR4, UR40, 0x1, UP0 ;  /* 0x0000000128047887 */ /* 0x000fcc0008000000 */
[----:B--23--:R-:W-:Y:S01]  /*1540*/  IMAD.U32 R0, RZ, RZ, UR4 ;  /* 0x00000004ff007e24 */ /* 0x00cfe2000f8e00ff */
[----:B------:R-:W-:Y:S05]  /*1550*/  WARPSYNC.ALL ;  /* 0x0000000000007948 */ /* 0x000fea0003800000 */
[----:B------:R-:W-:-:S04]  /*1560*/  IADD3 R0, -R0, UR40, RZ ;  /* 0x0000002800007c10 */ /* 0x000fc8000fffe1ff */
[----:B------:R-:W-:Y:S02]  /*1570*/  ISETP.GE.AND P1, PT, R0, 0x1, PT ;  /* 0x000000010000780c */ /* 0x000fe40003f26270 */
[----:B------:R-:W-:Y:S01]  /*1580*/  R2UR UR4, R6 ;  /* 0x00000000060472ca */ /* 0x000fe200000e0000 */
[----:B------:R-:W-:Y:S01]  /*1590*/  WARPGROUP.ARRIVE ;  /* 0x00000000000079c5 */ /* 0x000fe20000000000 */
[----:B------:R-:W-:Y:S01]  /*15a0*/  UMOV UR9, 0x40000040 ;  /* 0x4000004000097882 */ /* 0x000fe20000000000 */
[----:B------:R-:W-:-:S10]  /*15b0*/  UMOV UR11, 0x40000040 ;  /* 0x40000040000b7882 */ /* 0x000fd40000000000 */
[----:B------:R-:W-:-:S04]  /*15c0*/  UIADD3 UR4, UR4, 0x10100, URZ ;  /* 0x0001010004047890 */ /* 0x000fc8000fffe03f */
[----:B------:R-:W-:-:S04]  /*15d0*/  USHF.R.U32.HI UR4, URZ, 0x4, UR4 ;  /* 0x000000043f047899 */ /* 0x000fc80008011604 */
[----:B------:R-:W-:Y:S02]  /*15e0*/  ULOP3.LUT UR5, UR4, 0x3fff, URZ, 0xc0, !UPT ;  /* 0x00003fff04057892 */ /* 0x000fe4000f8ec03f */
[----:B------:R-:W-:Y:S02]  /*15f0*/  ULOP3.LUT UR4, UR41, 0x10000, URZ, 0xfc, !UPT ;  /* 0x0001000029047892 */ /* 0x000fe4000f8efc3f */
[----:B------:R-:W-:Y:S02]  /*1600*/  ULOP3.LUT UR5, UR5, 0x10000, URZ, 0xfc, !UPT ;  /* 0x0001000005057892 */ /* 0x000fe4000f8efc3f */
[----:B------:R-:W-:Y:S02]  /*1610*/  ULEA UR6, UR39, UR4, 0xa ;  /* 0x0000000427067291 */ /* 0x000fe4000f8e503f */
[----:B------:R-:W-:-:S05]  /*1620*/  ULEA UR7, UR39, UR5, 0xb ;  /* 0x0000000527077291 */ /* 0x000fca000f8e583f */
[----:B------:R-:W-:Y:S02]  /*1630*/  UMOV UR8, UR6 ;  /* 0x0000000600087c82 */ /* 0x000fe40008000000 */
[----:B------:R-:W-:Y:S02]  /*1640*/  UMOV UR10, UR7 ;  /* 0x00000007000a7c82 */ /* 0x000fe40008000000 */
[----:B------:R-:W-:Y:S01]  /*1650*/  HGMMA.64x256x8.F32.TF32 R24, gdesc[UR8], RZ, !UPT, gsb0 ;  /* 0x07e00000081879f0 */ /* 0x000fe2000c0028ff */
[----:B------:R-:W-:Y:S02]  /*1660*/  UIADD3 UR8, UR6, 0x2, URZ ;  /* 0x0000000206087890 */ /* 0x000fe4000fffe03f */
[----:B------:R-:W-:Y:S01]  /*1670*/  UIADD3 UR10, UR7, 0x2, URZ ;  /* 0x00000002070a7890 */ /* 0x000fe2000fffe03f */
[----:B------:R-:W-:Y:S01]  /*1680*/  UMOV UR9, 0x40000040 ;  /* 0x4000004000097882 */ /* 0x000fe20000000000 */
[----:B------:R-:W-:Y:S01]  /*1690*/  UMOV UR11, 0x40000040 ;  /* 0x40000040000b7882 */ /* 0x000fe20000000000 */
[----:B------:R-:W-:-:S02]  /*16a0*/  WARPGROUP.DEPBAR.LE gsb0, 0x0 ;  /* 0x00008000000079c5 */ /* 0x000fc40000010000 */
[----:B------:R-:W-:-:S15]  /*16b0*/  WARPGROUP.ARRIVE ;  /* 0x00000000000079c5 */ /* 0x000fde0000000000 */
[----:B------:R-:W-:-:S05]  /*16c0*/  NOP ;  /* 0x0000000000007918 */ /* 0x000fca0000000000 */
[----:B------:R-:W-:Y:S01]  /*16d0*/  HGMMA.64x256x8.F32.TF32 R24, gdesc[UR8], R24, gsb0 ;  /* 0x07e00000081879f0 */ /* 0x000fe20008002818 */
[----:B------:R-:W-:Y:S02]  /*16e0*/  UIADD3 UR8, UR6, 0x4, URZ ;  /* 0x0000000406087890 */ /* 0x000fe4000fffe03f */
[----:B------:R-:W-:Y:S01]  /*16f0*/  UIADD3 UR10, UR7, 0x4, URZ ;  /* 0x00000004070a7890 */ /* 0x000fe2000fffe03f */
[----:B------:R-:W-:Y:S01]  /*1700*/  UMOV UR9, 0x40000040 ;  /* 0x4000004000097882 */ /* 0x000fe20000000000 */
[----:B------:R-:W-:Y:S01]  /*1710*/  UMOV UR11, 0x40000040 ;  /* 0x40000040000b7882 */ /* 0x000fe20000000000 */
[----:B------:R-:W-:Y:S02]  /*1720*/  WARPGROUP.DEPBAR.LE gsb0, 0x0 ;  /* 0x00008000000079c5 */ /* 0x000fe40000010000 */
        /* <DEDUP_REMOVED lines=10> */
[----:B------:R-:W-:Y:S03]  /*17d0*/  HGMMA.64x256x8.F32.TF32 R24, gdesc[UR8], R24, gsb0 ;  /* 0x07e00000081879f0 */ /* 0x000fe60008002818 */
[----:B------:R-:W-:Y:S02]  /*17e0*/  WARPGROUP.DEPBAR.LE gsb0, 0x0 ;  /* 0x00008000000079c5 */ /* 0x000fe40000010000 */
[----:B------:R-:W-:Y:S05]  /*17f0*/  @!P1 BRA `(.L_x_22) ;  /* 0x0000000400309947 */ /* 0x000fea0003800000 */
[----:B------:R-:W-:Y:S02]  /*1800*/  UIADD3 UR6, UR39, 0x1, URZ ;  /* 0x0000000127067890 */ /* 0x000fe4000fffe03f */
[----:B------:R-:W-:Y:S02]  /*1810*/  IMAD.U32 R3, RZ, RZ, UR39 ;  /* 0x00000027ff037e24 */ /* 0x000fe4000f8e00ff */
[----:B------:R-:W-:-:S04]  /*1820*/  UISETP.NE.AND UP0, UPT, UR6, 0x4, UPT ;  /* 0x000000040600788c */ /* 0x000fc8000bf05270 */
[----:B------:R-:W-:Y:S02]  /*1830*/  USEL UR7, URZ, 0x1, UP0 ;  /* 0x000000013f077887 */ /* 0x000fe40008000000 */
[----:B------:R-:W-:Y:S02]  /*1840*/  USEL UR6, UR6, URZ, UP0 ;  /* 0x0000003f06067287 */ /* 0x000fe40008000000 */
[----:B------:R-:W-:-:S06]  /*1850*/  ULOP3.LUT UR7, UR38, UR7, URZ, 0x3c, !UPT ;  /* 0x0000000726077292 */ /* 0x000fcc000f8e3c3f */
[----:B------:R-:W-:-:S07]  /*1860*/  IMAD.U32 R7, RZ, RZ, UR7 ;  /* 0x00000007ff077e24 */ /* 0x000fce000f8e00ff */
.L_x_29:
[----:B------:R-:W-:Y:S05]  /*1870*/  @!P0 BRA `(.L_x_23) ;  /* 0x0000000000048947 */ /* 0x000fea0003800000 */
[----:B------:R-:W-:Y:S01]  /*1880*/  BPT.TRAP 0x1 ;  /* 0x000000040000795c */ /* 0x000fe20000300000 */
.L_x_23:
[----:B------:R-:W2:Y:S01]  /*1890*/  S2UR UR8, SR_CgaCtaId ;  /* 0x00000000000879c3 */ /* 0x000ea20000008800 */
[----:B------:R-:W-:Y:S01]  /*18a0*/  UMOV UR7, 0x400 ;  /* 0x0000040000077882 */ /* 0x000fe20000000000 */
[----:B01----:R-:W-:Y:S01]  /*18b0*/  IMAD.U32 R5, RZ, RZ, UR6 ;  /* 0x00000006ff057e24 */ /* 0x003fe2000f8e00ff */
[----:B------:R-:W-:Y:S01]  /*18c0*/  SHF.L.U32 R4, R7, 0x1f, RZ ;  /* 0x0000001f07047819 */ /* 0x000fe200000006ff */
[----:B--2---:R-:W-:-:S06]  /*18d0*/  ULEA UR7, UR8, UR7, 0x18 ;  /* 0x0000000708077291 */ /* 0x004fcc000f8ec03f */
[----:B------:R-:W-:-:S04]  /*18e0*/  IMAD.U32 R6, RZ, RZ, UR7 ;  /* 0x00000007ff067e24 */ /* 0x000fc8000f8e00ff */
[----:B------:R-:W-:-:S04]  /*18f0*/  IMAD R5, R5, 0x8, R6 ;  /* 0x0000000805057824 */ /* 0x000fc800078e0206 */
[----:B------:R0:W1:Y:S01]  /*1900*/  SYNCS.PHASECHK.TRANS64.TRYWAIT P1, [R5+URZ], R4 ;  /* 0x00000004050075a7 */ /* 0x000062000802017f */
[----:B------:R-:W-:Y:S05]  /*1910*/  @!P0 BRA `(.L_x_24) ;  /* 0x0000000000048947 */ /* 0x000fea0003800000 */
[----:B------:R-:W-:Y:S01]  /*1920*/  BPT.TRAP 0x1 ;  /* 0x000000040000795c */ /* 0x000fe20000300000 */
.L_x_24:
[----:B-1----:R-:W-:Y:S05]  /*1930*/  @P1 BRA `(.L_x_25) ;  /* 0x0000000000081947 */ /* 0x002fea0003800000 */
[----:B------:R-:W1:Y:S02]  /*1940*/  SYNCS.PHASECHK.TRANS64.TRYWAIT P1, [R5+URZ], R4 ;  /* 0x00000004050075a7 */ /* 0x000e64000802017f */
[----:B-1----:R-:W-:Y:S05]  /*1950*/  @!P1 BRA `(.L_x_26) ;  /* 0x0000008800149947 */ /* 0x002fea0003800000 */
.L_x_25:
[----:B------:R-:W-:Y:S01]  /*1960*/  ULEA UR7, UR6, UR4, 0xa ;  /* 0x0000000406077291 */ /* 0x000fe2000f8e503f */
[----:B------:R-:W-:Y:S01]  /*1970*/  WARPGROUP.ARRIVE ;  /* 0x00000000000079c5 */ /* 0x000fe20000000000 */
[----:B------:R-:W-:Y:S01]  /*1980*/  ULEA UR12, UR6, UR5, 0xb ;  /* 0x00000005060c7291 */ /* 0x000fe2000f8e583f */
[----:B------:R-:W-:Y:S01]  /*1990*/  UMOV UR9, 0x40000040 ;  /* 0x4000004000097882 */ /* 0x000fe20000000000 */
[----:B------:R-:W-:-:S03]  /*19a0*/  UMOV UR11, 0x40000040 ;  /* 0x40000040000b7882 */ /* 0x000fc60000000000 */
[----:B------:R-:W-:Y:S02]  /*19b0*/  UMOV UR8, UR7 ;  /* 0x0000000700087c82 */ /* 0x000fe40008000000 */
[----:B------:R-:W-:Y:S02]  /*19c0*/  UMOV UR10, UR12 ;  /* 0x0000000c000a7c82 */ /* 0x000fe40008000000 */
[----:B------:R-:W-:Y:S01]  /*19d0*/  HGMMA.64x256x8.F32.TF32 R24, gdesc[UR8], R24, gsb0 ;  /* 0x07e00000081879f0 */ /* 0x000fe20008002818 */
        /* <DEDUP_REMOVED lines=26> */
[----:B------:R-:W-:Y:S01]  /*1b80*/  BPT.TRAP 0x1 ;  /* 0x000000040000795c */ /* 0x000fe20000300000 */
.L_x_27:
[----:B------:R-:W-:-:S13]  /*1b90*/  ISETP.NE.AND P1, PT, R22, RZ, PT ;  /* 0x000000ff1600720c */ /* 0x000fda0003f25270 */
[----:B01----:R-:W-:-:S04]  /*1ba0*/  @P1 IMAD R4, R3, 0x8, R6 ;  /* 0x0000000803041824 */ /* 0x003fc800078e0206 */
[----:B------:R-:W-:-:S05]  /*1bb0*/  @P1 VIADD R5, R4, 0x20 ;  /* 0x0000002004051836 */ /* 0x000fca0000000000 */
[----:B------:R-:W-:-:S04]  /*1bc0*/  @P1 PRMT R5, R152, 0x654, R5 ;  /* 0x0000065498051816 */ /* 0x000fc80000000005 */
[----:B------:R0:W-:Y:S01]  /*1bd0*/  @P1 SYNCS.ARRIVE.TRANS64.RED.A1T0 RZ, [R5+URZ], RZ ;  /* 0x000000ff05ff19a7 */ /* 0x0001e2000810043f */
[----:B------:R-:W-:-:S13]  /*1be0*/  ISETP.GT.U32.AND P1, PT, R19, 0x1, PT ;  /* 0x000000011300780c */ /* 0x000fda0003f24070 */
[----:B0-----:R-:W-:Y:S05]  /*1bf0*/  @P1 BRA `(.L_x_28) ;  /* 0x0000000000041947 */ /* 0x001fea0003800000 */
[----:B------:R-:W-:Y:S01]  /*1c00*/  BPT.TRAP 0x1 ;  /* 0x000000040000795c */ /* 0x000fe20000300000 */
.L_x_28:
[----:B------:R-:W-:Y:S01]  /*1c10*/  UIADD3 UR6, UR6, 0x1, URZ ;  /* 0x0000000106067890 */ /* 0x000fe2000fffe03f */
[C---:B------:R-:W-:Y:S01]  /*1c20*/  ISETP.GT.AND P2, PT, R0.reuse, 0x1, PT ;  /* 0x000000010000780c */ /* 0x040fe20003f44270 */
[----:B------:R-:W-:Y:S02]  /*1c30*/  VIADD R3, R3, 0x1 ;  /* 0x0000000103037836 */ /* 0x000fe40000000000 */
[----:B------:R-:W-:Y:S01]  /*1c40*/  UISETP.NE.AND UP0, UPT, UR6, 0x4, UPT ;  /* 0x000000040600788c */ /* 0x000fe2000bf05270 */
[----:B------:R-:W-:Y:S02]  /*1c50*/  VIADD R0, R0, 0xffffffff ;  /* 0xffffffff00007836 */ /* 0x000fe40000000000 */
[C---:B------:R-:W-:Y:S01]  /*1c60*/  ISETP.NE.AND P1, PT, R3.reuse, 0x4, PT ;  /* 0x000000040300780c */ /* 0x040fe20003f25270 */
[----:B------:R-:W-:Y:S02]  /*1c70*/  USEL UR7, URZ, 0x1, UP0 ;  /* 0x000000013f077887 */ /* 0x000fe40008000000 */
[----:B------:R-:W-:Y:S01]  /*1c80*/  USEL UR6, UR6, URZ, UP0 ;  /* 0x0000003f06067287 */ /* 0x000fe20008000000 */
[----:B------:R-:W-:-:S03]  /*1c90*/  SEL R3, R3, RZ, P1 ;  /* 0x000000ff03037207 */ /* 0x000fc60000800000 */
[----:B------:R-:W-:Y:S01]  /*1ca0*/  LOP3.LUT R7, R7, UR7, RZ, 0x3c, !PT ;  /* 0x0000000707077c12 */ /* 0x000fe2000f8e3cff */
[----:B------:R-:W-:Y:S07]  /*1cb0*/  @P2 BRA `(.L_x_29) ;  /* 0xfffffff800ec2947 */ /* 0x000fee000383ffff */
.L_x_22:
[----:B------:R-:W2:Y:S02]  /*1cc0*/  LDC R0, c[0x0][0x28c] ;  /* 0x0000a300ff007b82 */ /* 0x000ea40000000800 */
[----:B--2---:R-:W-:-:S13]  /*1cd0*/  ISETP.GE.AND P1, PT, R0, 0x1, PT ;  /* 0x000000010000780c */ /* 0x004fda0003f26270 */
[----:B------:R-:W-:Y:S05]  /*1ce0*/  @!P1 BRA `(.L_x_30) ;  /* 0x0000000000409947 */ /* 0x000fea0003800000 */
[----:B------:R-:W-:Y:S05]  /*1cf0*/  @!P0 BRA `(.L_x_31) ;  /* 0x0000000000048947 */ /* 0x000fea0003800000 */
[----:B------:R-:W-:Y:S01]  /*1d00*/  BPT.TRAP 0x1 ;  /* 0x000000040000795c */ /* 0x000fe20000300000 */
.L_x_31:
[----:B------:R-:W-:Y:S01]  /*1d10*/  ISETP.NE.AND P0, PT, R22, RZ, PT ;  /* 0x000000ff1600720c */ /* 0x000fe20003f05270 */
[----:B------:R-:W-:-:S12]  /*1d20*/  UISETP.LT.AND UP1, UPT, UR40, 0x1, UPT ;  /* 0x000000012800788c */ /* 0x000fd8000bf21270 */
[----:B------:R-:W-:-:S05]  /*1d30*/  VOTEU.ANY UP0, P0 ;  /* 0x00000000003f7886 */ /* 0x000fca0000000100 */
[----:B------:R-:W-:-:S04]  /*1d40*/  @UP0 USEL UR4, UR40, 0x1, UP1 ;  /* 0x0000000128040887 */ /* 0x000fc80008800000 */
[----:B------:R-:W-:-:S06]  /*1d50*/  @UP0 UIADD3 UR4, UR39, UR40, -UR4 ;  /* 0x0000002827040290 */ /* 0x000fcc000fffe804 */
[----:B------:R-:W-:-:S04]  /*1d60*/  IMAD.U32 R0, RZ, RZ, UR4 ;  /* 0x00000004ff007e24 */ /* 0x000fc8000f8e00ff */
[----:B------:R-:W-:-:S05]  /*1d70*/  @P0 IMAD.SHL.U32 R0, R0, 0x8, RZ ;  /* 0x0000000800000824 */ /* 0x000fca00078e00ff */
[----:B------:R-:W-:-:S04]  /*1d80*/  @P0 LOP3.LUT R0, R0, 0x18, RZ, 0xc0, !PT ;  /* 0x0000001800000812 */ /* 0x000fc800078ec0ff */
[----:B------:R-:W-:-:S04]  /*1d90*/  @P0 IADD3 R3, R6, 0x20, R0 ;  /* 0x0000002006030810 */ /* 0x000fc80007ffe000 */
[----:B------:R-:W-:-:S04]  /*1da0*/  @P0 PRMT R3, R152, 0x654, R3 ;  /* 0x0000065498030816 */ /* 0x000fc80000000003 */
[----:B------:R2:W-:Y:S01]  /*1db0*/  @P0 SYNCS.ARRIVE.TRANS64.RED.A1T0 RZ, [R3+URZ], RZ ;  /* 0x000000ff03ff09a7 */ /* 0x0005e2000810043f */
[----:B------:R-:W-:-:S13]  /*1dc0*/  ISETP.GT.U32.AND P0, PT, R19, 0x1, PT ;  /* 0x000000011300780c */ /* 0x000fda0003f04070 */
[----:B--2---:R-:W-:Y:S05]  /*1dd0*/  @P0 BRA `(.L_x_30) ;  /* 0x0000000000040947 */ /* 0x004fea0003800000 */
[----:B------:R-:W-:Y:S01]  /*1de0*/  BPT.TRAP 0x1 ;  /* 0x000000040000795c */ /* 0x000fe20000300000 */
.L_x_30:
[----:B------:R-:W2:Y:S01]  /*1df0*/  LDC R6, c[0x0][0x288] ;  /* 0x0000a200ff067b82 */ /* 0x000ea20000000800 */
[--C-:B------:R-:W-:Y:S01]  /*1e00*/  SHF.R.U32.HI R0, RZ, 0x2, R18.reuse ;  /* 0x00000002ff007819 */ /* 0x100fe20000011612 */
[----:B------:R-:W-:Y:S01]  /*1e10*/  UIADD3 UR39, UR40, UR39, URZ ;  /* 0x0000002728277290 */ /* 0x000fe2000fffe03f */
[----:B01----:R-:W-:Y:S01]  /*1e20*/  SHF.R.U32.HI R5, RZ, 0x7, R18 ;  /* 0x00000007ff057819 */ /* 0x003fe20000011612 */
[----:B------:R-:W-:Y:S01]  /*1e30*/  ULDC UR8, c[0x0][0x284] ;  /* 0x0000a10000087ab9 */ /* 0x000fe20000000800 */
[----:B------:R-:W-:Y:S01]  /*1e40*/  LOP3.LUT R4, R18, 0x60, RZ, 0xc0, !PT ;  /* 0x0000006012047812 */ /* 0x000fe200078ec0ff */
[----:B------:R-:W-:Y:S01]  /*1e50*/  USHF.R.U32.HI UR4, URZ, 0x2, UR39 ;  /* 0x000000023f047899 */ /* 0x000fe20008011627 */
[----:B------:R-:W-:Y:S01]  /*1e60*/  LOP3.LUT R3, R0, 0x7, RZ, 0xc0, !PT ;  /* 0x0000000700037812 */ /* 0x000fe200078ec0ff */
[----:B------:R-:W-:Y:S01]  /*1e70*/  UISETP.GT.U32.AND UP1, UPT, UR39, 0x3, UPT ;  /* 0x000000032700788c */ /* 0x000fe2000bf24070 */
[----:B------:R-:W-:Y:S01]  /*1e80*/  LOP3.LUT R0, R5, 0x1, RZ, 0xc0, !PT ;  /* 0x0000000105007812 */ /* 0x000fe200078ec0ff */
[----:B------:R-:W-:Y:S01]  /*1e90*/  ULOP3.LUT UR4, UR4, 0x1, URZ, 0xc0, !UPT ;  /* 0x0000000104047892 */ /* 0x000fe2000f8ec03f */
[----:B------:R-:W-:Y:S01]  /*1ea0*/  SHF.R.U32.HI R10, RZ, 0x1, R4 ;  /* 0x00000001ff0a7819 */ /* 0x000fe20000011604 */
[----:B------:R-:W-:Y:S01]  /*1eb0*/  IMAD.SHL.U32 R4, R18, 0x2, RZ ;  /* 0x0000000212047824 */ /* 0x000fe200078e00ff */
[----:B------:R-:W-:Y:S01]  /*1ec0*/  SHF.R.S32.HI R21, RZ, 0x1f, R23 ;  /* 0x0000001fff157819 */ /* 0x000fe20000011417 */
[----:B------:R-:W-:Y:S01]  /*1ed0*/  IMAD.SHL.U32 R8, R0, 0x40, RZ ;  /* 0x0000004000087824 */ /* 0x000fe200078e00ff */
[--C-:B------:R-:W-:Y:S01]  /*1ee0*/  IADD3 R5, RZ, -R10, -R3.reuse ;  /* 0x8000000aff057210 */ /* 0x100fe20007ffe803 */
[----:B------:R-:W-:Y:S01]  /*1ef0*/  UISETP.NE.U32.AND UP0, UPT, UR4, 0x1, UPT ;  /* 0x000000010400788c */ /* 0x000fe2000bf05070 */
[----:B------:R-:W-:Y:S01]  /*1f00*/  LOP3.LUT R4, R4, 0x6, RZ, 0xc0, !PT ;  /* 0x0000000604047812 */ /* 0x000fe200078ec0ff */
[----:B------:R-:W-:Y:S01]  /*1f10*/  ULDC.64 UR6, c[0x0][0x5d0] ;  /* 0x0001740000067ab9 */ /* 0x000fe20000000a00 */
[----:B------:R-:W-:Y:S01]  /*1f20*/  LOP3.LUT R3, R8, 0x40, R3, 0xe2, !PT ;  /* 0x0000004008037812 */ /* 0x000fe200078ee203 */
[----:B------:R-:W-:Y:S01]  /*1f30*/  IMAD R11, R0, -0x40, R5 ;  /* 0xffffffc0000b7824 */ /* 0x000fe200078e0205 */
[----:B------:R-:W-:Y:S01]  /*1f40*/  LOP3.LUT R0, R18, 0x3, RZ, 0xc0, !PT ;  /* 0x0000000312007812 */ /* 0x000fe200078ec0ff */
[----:B------:R-:W-:Y:S01]  /*1f50*/  UISETP.LT.U32.AND UP1, UPT, UR40, 0x4, UP1 ;  /* 0x000000042800788c */ /* 0x000fe20008f21070 */
[----:B------:R-:W-:Y:S01]  /*1f60*/  PRMT R8, R4, 0x6540, R153 ;  /* 0x0000654004087816 */ /* 0x000fe20000000099 */
[----:B------:R-:W-:Y:S01]  /*1f70*/  IMAD.SHL.U32 R153, R153, 0x100, RZ ;  /* 0x0000010099997824 */ /* 0x000fe200078e00ff */
[----:B------:R-:W-:Y:S01]  /*1f80*/  UISETP.GT.U32.AND UP0, UPT, UR40, 0x3, !UP0 ;  /* 0x000000032800788c */ /* 0x000fe2000c704070 */
[----:B--2---:R-:W-:Y:S01]  /*1f90*/  IMAD R12, R0, -0x2, R6 ;  /* 0xfffffffe000c7824 */ /* 0x004fe200078e0206 */
[----:B------:R-:W-:Y:S01]  /*1fa0*/  SHF.R.S32.HI R9, RZ, 0x1f, R8 ;  /* 0x0000001fff097819 */ /* 0x000fe20000011408 */
[C---:B------:R-:W-:Y:S01]  /*1fb0*/  IMAD.SHL.U32 R0, R154.reuse, 0x80, RZ ;  /* 0x000000809a007824 */ /* 0x040fe200078e00ff */
[----:B------:R-:W-:Y:S01]  /*1fc0*/  ISETP.GE.AND P0, PT, R153, R6, PT ;  /* 0x000000069900720c */ /* 0x000fe20003f06270 */
[----:B------:R-:W-:Y:S01]  /*1fd0*/  IMAD R4, R21, UR6, RZ ;  /* 0x0000000615047c24 */ /* 0x000fe2000f8e02ff */
[----:B------:R-:W-:Y:S01]  /*1fe0*/  USEL UR5, URZ, 0x1, !UP1 ;  /* 0x000000013f057887 */ /* 0x000fe2000c800000 */
[----:B------:R-:W-:Y:S01]  /*1ff0*/  IMAD.WIDE R6, R154, 0x80, RZ ;  /* 0x000000809a067825 */ /* 0x000fe200078e02ff */
[C---:B------:R-:W-:Y:S01]  /*2000*/  ISETP.GE.OR P0, PT, R0.reuse, UR8, P0 ;  /* 0x0000000800007c0c */ /* 0x040fe20008706670 */
[----:B------:R-:W-:Y:S01]  /*2010*/  USEL UR4, URZ, 0x1, !UP0 ;  /* 0x000000013f047887 */ /* 0x000fe2000c000000 */
[----:B------:R-:W-:Y:S01]  /*2020*/  IADD3 R0, -R0, UR8, R11 ;  /* 0x0000000800007c10 */ /* 0x000fe2000fffe10b */
[C---:B------:R-:W-:Y:S01]  /*2030*/  IMAD R13, R23.reuse, UR7, R4 ;  /* 0x00000007170d7c24 */ /* 0x040fe2000f8e0204 */
[----:B------:R-:W-:Y:S01]  /*2040*/  ULOP3.LUT UR39, UR39, 0x3, URZ, 0xc0, !UPT ;  /* 0x0000000327277892 */ /* 0x000fe2000f8ec03f */
[----:B------:R-:W-:Y:S01]  /*2050*/  IMAD.WIDE.U32 R4, R23, UR6, R8 ;  /* 0x0000000617047c25 */ /* 0x000fe2000f8e0008 */
[----:B------:R-:W-:Y:S01]  /*2060*/  ULOP3.LUT UR38, UR4, UR38, UR5, 0x96, !UPT ;  /* 0x0000002604267292 */ /* 0x000fe2000f8e9605 */
[----:B------:R-:W-:-:S02]  /*2070*/  LOP3.LUT R169, R6, R3, R10, 0xfe, !PT ;  /* 0x0000000306a97212 */ /* 0x000fc400078efe0a */
[----:B------:R-:W-:Y:S02]  /*2080*/  IMAD.IADD R5, R5, 0x1, R13 ;  /* 0x0000000105057824 */ /* 0x000fe400078e020d */
[----:B------:R-:W-:Y:S02]  /*2090*/  IMAD.IADD R3, R12, 0x1, -R153 ;  /* 0x000000010c037824 */ /* 0x000fe400078e0a99 */
[----:B------:R-:W-:Y:S01]  /*20a0*/  IMAD.MOV.U32 R154, RZ, RZ, -0x1 ;  /* 0xffffffffff9a7424 */ /* 0x000fe200078e00ff */
[----:B------:R-:W-:Y:S06]  /*20b0*/  @P0 BRA `(.L_x_32) ;  /* 0x0000006000d40947 */ /* 0x000fec0003800000 */
[----:B------:R-:W0:Y:S01]  /*20c0*/  LDC.64 R10, c[0x0][0x5c8] ;  /* 0x00017200ff0a7b82 */ /* 0x000e220000000a00 */
[----:B-----5:R-:W-:Y:S01]  /*20d0*/  FSETP.NEU.AND P1, PT, R156, RZ, PT ;  /* 0x000000ff9c00720b */ /* 0x020fe20003f2d000 */
[----:B------:R-:W-:Y:S01]  /*20e0*/  BSSY B0, `(.L_x_32) ;  /* 0x0000632000007945 */ /* 0x000fe20003800000 */
[----:B------:R-:W-:-:S04]  /*20f0*/  ISETP.GT.AND P0, PT, R3, RZ, PT ;  /* 0x000000ff0300720c */ /* 0x000fc80003f04270 */
[----:B------:R-:W-:Y:S01]  /*2100*/  ISETP.GT.AND P4, PT, R0, RZ, P0 ;  /* 0x000000ff0000720c */ /* 0x000fe20000784270 */
[-C--:B0-----:R-:W-:Y:S02]  /*2110*/  IMAD R12, R7, R10.reuse, RZ ;  /* 0x0000000a070c7224 */ /* 0x081fe400078e02ff */
[----:B------:R-:W-:-:S04]  /*2120*/  IMAD.WIDE.U32 R162, R169, R10, R4 ;  /* 0x0000000aa9a27225 */ /* 0x000fc800078e0004 */
[----:B------:R-:W-:-:S04]  /*2130*/  IMAD R5, R169, R11, R12 ;  /* 0x0000000ba9057224 */ /* 0x000fc800078e020c */
[----:B------:R-:W-:Y:S01]  /*2140*/  IMAD.IADD R171, R163, 0x1, R5 ;  /* 0x00000001a3ab7824 */ /* 0x000fe200078e0205 */
[----:B------:R-:W-:Y:S06]  /*2150*/  @!P1 BRA `(.L_x_33) ;  /* 0x0000004400909947 */ /* 0x000fec0003800000 */
[----:B------:R-:W0:Y:S01]  /*2160*/  LDC.64 R14, c[0x0][0x5b8] ;  /* 0x00016e00ff0e7b82 */ /* 0x000e220000000a00 */
[----:B------:R-:W-:-:S07]  /*2170*/  ULDC.64 UR4, c[0x0][0x5c0] ;  /* 0x0001700000047ab9 */ /* 0x000fce0000000a00 */
[----:B------:R-:W1:Y:S08]  /*2180*/  LDC.64 R166, c[0x0][0x5b0] ;  /* 0x00016c00ffa67b82 */ /* 0x000e700000000a00 */
[----:B------:R-:W2:Y:S01]  /*2190*/  LDC.64 R12, c[0x0][0x5a8] ;  /* 0x00016a00ff0c7b82 */ /* 0x000ea20000000a00 */
[-C--:B0-----:R-:W-:Y:S02]  /*21a0*/  IMAD R4, R21, R14.reuse, RZ ;  /* 0x0000000e15047224 */ /* 0x081fe400078e02ff */
[----:B------:R-:W-:-:S04]  /*21b0*/  IMAD.WIDE.U32 R20, R23, R14, R8 ;  /* 0x0000000e17147225 */ /* 0x000fc800078e0008 */
[----:B------:R-:W-:Y:S02]  /*21c0*/  IMAD R163, R23, R15, R4 ;  /* 0x0000000f17a37224 */ /* 0x000fe400078e0204 */
[-C--:B-1----:R-:W-:Y:S02]  /*21d0*/  IMAD R6, R7, R166.reuse, RZ ;  /* 0x000000a607067224 */ /* 0x082fe400078e02ff */
[----:B------:R-:W-:Y:S02]  /*21e0*/  IMAD.IADD R21, R21, 0x1, R163 ;  /* 0x0000000115157824 */ /* 0x000fe400078e02a3 */
[C---:B------:R-:W-:Y:S02]  /*21f0*/  IMAD R165, R169.reuse, R167, R6 ;  /* 0x000000a7a9a57224 */ /* 0x040fe400078e0206 */
[----:B------:R-:W-:-:S04]  /*2200*/  IMAD.WIDE.U32 R4, R169, R166, R20 ;  /* 0x000000a6a9047225 */ /* 0x000fc800078e0014 */
[----:B------:R-:W-:Y:S01]  /*2210*/  IMAD.IADD R5, R5, 0x1, R165 ;  /* 0x0000000105057824 */ /* 0x000fe200078e02a5 */
[----:B--2---:R-:W-:-:S04]  /*2220*/  LEA R6, P1, R4, R12, 0x2 ;  /* 0x0000000c04067211 */ /* 0x004fc800078210ff */
[----:B------:R-:W-:-:S05]  /*2230*/  LEA.HI.X R7, R4, R13, R5, 0x2, P1 ;  /* 0x0000000d04077211 */ /* 0x000fca00008f1405 */
[----:B------:R0:W2:Y:S01]  /*2240*/  @P4 LDG.E.LTC128B R15, desc[UR36][R6.64] ;  /* 0x00000024060f4981 */ /* 0x0000a2000c1e1920 */
[----:B------:R-:W-:Y:S01]  /*2250*/  IMAD.WIDE.U32 R4, R169, R166, R8 ;  /* 0x000000a6a9047225 */ /* 0x000fe200078e0008 */
[----:B------:R-:W-:Y:S01]  /*2260*/  SHF.L.U64.HI R161, R166, 0x3, R167 ;  /* 0x00000003a6a17819 */ /* 0x000fe200000102a7 */
[----:B------:R-:W-:Y:S01]  /*2270*/  BSSY B1, `(.L_x_34) ;  /* 0x0000016000017945 */ /* 0x000fe20003800000 */
[----:B------:R-:W-:Y:S01]  /*2280*/  ISETP.GT.AND P0, PT, R0, 0x8, P0 ;  /* 0x000000080000780c */ /* 0x000fe20000704270 */
[----:B------:R-:W-:Y:S02]  /*2290*/  IMAD.IADD R5, R165, 0x1, R5 ;  /* 0x00000001a5057824 */ /* 0x000fe400078e0205 */
[----:B------:R-:W-:Y:S02]  /*22a0*/  IMAD.SHL.U32 R160, R166, 0x8, RZ ;  /* 0x00000008a6a07824 */ /* 0x000fe400078e00ff */
[----:B------:R-:W-:Y:S01]  /*22b0*/  IMAD.WIDE.U32 R158, R23, R14, R4 ;  /* 0x0000000e179e7225 */ /* 0x000fe200078e0004 */
[----:B------:R-:W-:-:S03]  /*22c0*/  LEA R4, P1, R162, UR4, 0x2 ;  /* 0x00000004a2047c11 */ /* 0x000fc6000f8210ff */
[----:B0-----:R-:W-:Y:S01]  /*22d0*/  IMAD.IADD R7, R163, 0x1, R159 ;  /* 0x00000001a3077824 */ /* 0x001fe200078e029f */
[----:B------:R-:W-:Y:S01]  /*22e0*/  LEA.HI.X R5, R162, UR5, R171, 0x2, P1 ;  /* 0x00000005a2057c11 */ /* 0x000fe200088f14ab */
[----:B------:R-:W-:Y:S01]  /*22f0*/  IMAD.WIDE.U32 R160, R169, R166, R160 ;  /* 0x000000a6a9a07225 */ /* 0x000fe200078e00a0 */
[----:B------:R-:W-:Y:S02]  /*2300*/  ISETP.GT.AND P1, PT, R3, 0x1, PT ;  /* 0x000000010300780c */ /* 0x000fe40003f24270 */
[----:B------:R-:W-:Y:S01]  /*2310*/  LEA R6, P3, R158, R12, 0x2 ;  /* 0x0000000c9e067211 */ /* 0x000fe200078610ff */
[----:B------:R-:W-:-:S03]  /*2320*/  IMAD.IADD R165, R165, 0x1, R161 ;  /* 0x00000001a5a57824 */ /* 0x000fc600078e02a1 */
[----:B------:R-:W-:Y:S01]  /*2330*/  LEA.HI.X R7, R158, R13, R7, 0x2, P3 ;  /* 0x0000000d9e077211 */ /* 0x000fe200018f1407 */
[----:B--2---:R-:W-:-:S04]  /*2340*/  FMUL R153, R15, R156 ;  /* 0x0000009c0f997220 */ /* 0x004fc80000400000 */
[----:B------:R-:W-:Y:S01]  /*2350*/  FFMA R159, R24, R155, R153 ;  /* 0x0000009b189f7223 */ /* 0x000fe20000000099 */
[----:B------:R-:W-:-:S04]  /*2360*/  IADD3 R153, P2, R20, R160, RZ ;  /* 0x000000a014997210 */ /* 0x000fc80007f5e0ff */
[----:B------:R0:W-:Y:S01]  /*2370*/  @P4 STG.E desc[UR36][R4.64], R159 ;  /* 0x0000009f04004986 */ /* 0x0001e2000c101924 */
[----:B------:R-:W-:Y:S01]  /*2380*/  ISETP.GT.AND P4, PT, R0, RZ, P1 ;  /* 0x000000ff0000720c */ /* 0x000fe20000f84270 */
[----:B------:R-:W-:Y:S01]  /*2390*/  IMAD.X R158, R165, 0x1, R21, P2 ;  /* 0x00000001a59e7824 */ /* 0x000fe200010e0615 */
[----:B------:R-:W-:-:S11]  /*23a0*/  LEA R20, P3, R153, R12, 0x2 ;  /* 0x0000000c99147211 */ /* 0x000fd600078610ff */
[----:B0-----:R-:W-:Y:S05]  /*23b0*/  @!P4 BRA `(.L_x_35) ;  /* 0x000000000004c947 */ /* 0x001fea0003800000 */
[----:B------:R0:W5:Y:S02]  /*23c0*/  LDG.E.LTC128B R15, desc[UR36][R6.64+0x4] ;  /* 0x00000424060f7981 */ /* 0x000164000c1e1920 */
.L_x_35:
[----:B------:R-:W-:Y:S05]  /*23d0*/  BSYNC B1 ;  /* 0x0000000000017941 */ /* 0x000fea0003800000 */
.L_x_34:
[----:B-----5:R-:W-:Y:S01]  /*23e0*/  FMUL R24, R15, R156 ;  /* 0x0000009c0f187220 */ /* 0x020fe20000400000 */
[----:B------:R-:W-:-:S03]  /*23f0*/  LEA.HI.X R21, R153, R13, R158, 0x2, P3 ;  /* 0x0000000d99157211 */ /* 0x000fc600018f149e */
[----:B------:R-:W-:Y:S01]  /*2400*/  FFMA R153, R25, R155, R24 ;  /* 0x0000009b19997223 */ /* 0x000fe20000000018 */
[----:B------:R-:W-:-:S04]  /*2410*/  IMAD.MOV.U32 R25, RZ, RZ, R15 ;  /* 0x000000ffff197224 */ /* 0x000fc800078e000f */
[----:B------:R1:W-:Y:S04]  /*2420*/  @P4 STG.E desc[UR36][R4.64+0x4], R153 ;  /* 0x0000049904004986 */ /* 0x0003e8000c101924 */
[----:B------:R-:W2:Y:S01]  /*2430*/  @P0 LDG.E.LTC128B R25, desc[UR36][R20.64] ;  /* 0x0000002414190981 */ /* 0x000ea2000c1e1920 */
[----:B------:R-:W-:Y:S01]  /*2440*/  IADD3 R8, P2, R8, R160, RZ ;  /* 0x000000a008087210 */ /* 0x000fe20007f5e0ff */
[----:B------:R-:W-:Y:S01]  /*2450*/  BSSY B1, `(.L_x_36) ;  /* 0x0000010000017945 */ /* 0x000fe20003800000 */
[C---:B------:R-:W-:Y:S02]  /*2460*/  SHF.L.U64.HI R11, R10.reuse, 0x5, R11 ;  /* 0x000000050a0b7819 */ /* 0x040fe4000001020b */
[----:B------:R-:W-:Y:S01]  /*2470*/  LEA R10, P3, R10, R4, 0x5 ;  /* 0x000000040a0a7211 */ /* 0x000fe200078628ff */
[----:B------:R-:W-:Y:S01]  /*2480*/  IMAD.X R9, R9, 0x1, R165, P2 ;  /* 0x0000000109097824 */ /* 0x000fe200010e06a5 */
[----:B------:R-:W-:-:S02]  /*2490*/  ISETP.GT.AND P1, PT, R0, 0x8, P1 ;  /* 0x000000080000780c */ /* 0x000fc40000f24270 */
[----:B------:R-:W-:Y:S01]  /*24a0*/  ISETP.GT.AND P2, PT, R3, 0x8, PT ;  /* 0x000000080300780c */ /* 0x000fe20003f44270 */
[----:B------:R-:W-:-:S04]  /*24b0*/  IMAD.WIDE.U32 R14, R23, R14, R8 ;  /* 0x0000000e170e7225 */ /* 0x000fc800078e0008 */
[----:B------:R-:W-:Y:S01]  /*24c0*/  IMAD.X R11, R11, 0x1, R5, P3 ;  /* 0x000000010b0b7824 */ /* 0x000fe200018e0605 */
[----:B------:R-:W-:Y:S01]  /*24d0*/  LEA R8, P4, R14, R12, 0x2 ;  /* 0x0000000c0e087211 */ /* 0x000fe200078810ff */
[----:B------:R-:W-:Y:S02]  /*24e0*/  IMAD.IADD R15, R163, 0x1, R15 ;  /* 0x00000001a30f7824 */ /* 0x000fe400078e020f */
[----:B--2---:R-:W-:-:S04]  /*24f0*/  FMUL R9, R25, R156 ;  /* 0x0000009c19097220 */ /* 0x004fc80000400000 */
[----:B------:R-:W-:Y:S01]  /*2500*/  FFMA R21, R26, R155, R9 ;  /* 0x0000009b1a157223 */ /* 0x000fe20000000009 */
[----:B------:R-:W-:-:S04]  /*2510*/  LEA.HI.X R9, R14, R13, R15, 0x2, P4 ;  /* 0x0000000d0e097211 */ /* 0x000fc800020f140f */
[----:B------:R1:W-:Y:S01]  /*2520*/  @P0 STG.E desc[UR36][R10.64], R21 ;  /* 0x000000150a000986 */ /* 0x0003e2000c101924 */
[----:B------:R-:W-:Y:S05]  /*2530*/  @!P1 BRA `(.L_x_37) ;  /* 0x0000000000049947 */ /* 0x000fea0003800000 */
[----:B------:R2:W5:Y:S02]  /*2540*/  LDG.E.LTC128B R25, desc[UR36][R8.64+0x4] ;  /* 0x0000042408197981 */ /* 0x000564000c1e1920 */
.L_x_37:
[----:B------:R-:W-:Y:S05]  /*2550*/  BSYNC B1 ;  /* 0x0000000000017941 */ /* 0x000fea0003800000 */
.L_x_36:
[----:B-----5:R-:W-:Y:S01]  /*2560*/  FMUL R12, R25, R156 ;  /* 0x0000009c190c7220 */ /* 0x020fe20000400000 */
[----:B------:R-:W-:Y:S01]  /*2570*/  ISETP.GT.AND P3, PT, R0, RZ, P2 ;  /* 0x000000ff0000720c */ /* 0x000fe20001764270 */
[----:B------:R-:W-:Y:S01]  /*2580*/  BSSY B1, `(.L_x_38) ;  /* 0x0000006000017945 */ /* 0x000fe20003800000 */
[----:B------:R-:W-:Y:S01]  /*2590*/  ISETP.GT.AND P0, PT, R3, 0x9, PT ;  /* 0x000000090300780c */ /* 0x000fe20003f04270 */
[----:B------:R-:W-:-:S05]  /*25a0*/  FFMA R27, R27, R155, R12 ;  /* 0x0000009b1b1b7223 */ /* 0x000fca000000000c */
[----:B------:R3:W-:Y:S05]  /*25b0*/  @P1 STG.E desc[UR36][R10.64+0x4], R27 ;  /* 0x0000041b0a001986 */ /* 0x0007ea000c101924 */
[----:B------:R-:W-:Y:S05]  /*25c0*/  @!P3 BRA `(.L_x_39) ;  /* 0x000000000004b947 */ /* 0x000fea0003800000 */
[----:B------:R4:W5:Y:S02]  /*25d0*/  LDG.E.LTC128B R25, desc[UR36][R6.64+0x20] ;  /* 0x0000202406197981 */ /* 0x000964000c1e1920 */
.L_x_39:
[----:B------:R-:W-:Y:S05]  /*25e0*/  BSYNC B1 ;  /* 0x0000000000017941 */ /* 0x000fea0003800000 */
.L_x_38:
[----:B-----5:R-:W-:Y:S01]  /*25f0*/  FMUL R13, R25, R156 ;  /* 0x0000009c190d7220 */ /* 0x020fe20000400000 */
[----:B------:R-:W-:Y:S01]  /*2600*/  ISETP.GT.AND P1, PT, R0, RZ, P0 ;  /* 0x000000ff0000720c */ /* 0x000fe20000724270 */
[----:B------:R-:W-:Y:S02]  /*2610*/  BSSY B1, `(.L_x_40) ;  /* 0x0000005000017945 */ /* 0x000fe40003800000 */
[----:B------:R-:W-:-:S05]  /*2620*/  FFMA R13, R28, R155, R13 ;  /* 0x0000009b1c0d7223 */ /* 0x000fca000000000d */
[----:B------:R0:W-:Y:S05]  /*2630*/  @P3 STG.E desc[UR36][R4.64+0x20], R13 ;  /* 0x0000200d04003986 */ /* 0x0001ea000c101924 */
[----:B------:R-:W-:Y:S05]  /*2640*/  @!P1 BRA `(.L_x_41) ;  /* 0x0000000000049947 */ /* 0x000fea0003800000 */
[----:B------:R0:W5:Y:S02]  /*2650*/  LDG.E.LTC128B R25, desc[UR36][R6.64+0x24] ;  /* 0x0000242406197981 */ /* 0x000164000c1e1920 */
.L_x_41:
[----:B------:R-:W-:Y:S05]  /*2660*/  BSYNC B1 ;  /* 0x0000000000017941 */ /* 0x000fea0003800000 */
.L_x_40:
[----:B-----5:R-:W-:Y:S01]  /*2670*/  FMUL R12, R25, R156 ;  /* 0x0000009c190c7220 */ /* 0x020fe20000400000 */
[----:B------:R-:W-:Y:S01]  /*2680*/  ISETP.GT.AND P2, PT, R0, 0x8, P2 ;  /* 0x000000080000780c */ /* 0x000fe20001744270 */
[----:B------:R-:W-:Y:S02]  /*2690*/  BSSY B1, `(.L_x_42) ;  /* 0x0000005000017945 */ /* 0x000fe40003800000 */
[----:B------:R-:W-:-:S05]  /*26a0*/  FFMA R29, R29, R155, R12 ;  /* 0x0000009b1d1d7223 */ /* 0x000fca000000000c */
[----:B------:R0:W-:Y:S05]  /*26b0*/  @P1 STG.E desc[UR36][R4.64+0x24], R29 ;  /* 0x0000241d04001986 */ /* 0x0001ea000c101924 */
[----:B------:R-:W-:Y:S05]  /*26c0*/  @!P2 BRA `(.L_x_43) ;  /* 0x000000000004a947 */ /* 0x000fea0003800000 */
[----:B------:R0:W5:Y:S02]  /*26d0*/  LDG.E.LTC128B R25, desc[UR36][R8.64+0x20] ;  /* 0x0000202408197981 */ /* 0x000164000c1e1920 */
.L_x_43:
[----:B------:R-:W-:Y:S05]  /*26e0*/  BSYNC B1 ;  /* 0x0000000000017941 */ /* 0x000fea0003800000 */
.L_x_42:
[----:B0----5:R-:W-:Y:S01]  /*26f0*/  FMUL R13, R25, R156 ;  /* 0x0000009c190d7220 */ /* 0x021fe20000400000 */
[----:B------:R-:W-:Y:S01]  /*2700*/  ISETP.GT.AND P0, PT, R0, 0x8, P0 ;  /* 0x000000080000780c */ /* 0x000fe20000704270 */
[----:B------:R-:W-:Y:S01]  /*2710*/  BSSY B1, `(.L_x_44) ;  /* 0x0000006000017945 */ /* 0x000fe20003800000 */
[----:B------:R-:W-:Y:S01]  /*2720*/  ISETP.GT.AND P1, PT, R3, 0x10, PT ;  /* 0x000000100300780c */ /* 0x000fe20003f24270 */
[----:B------:R-:W-:-:S05]  /*2730*/  FFMA R13, R30, R155, R13 ;  /* 0x0000009b1e0d7223 */ /* 0x000fca000000000d */
[----:B------:R0:W-:Y:S05]  /*2740*/  @P2 STG.E desc[UR36][R10.64+0x20], R13 ;  /* 0x0000200d0a002986 */ /* 0x0001ea000c101924 */
[----:B------:R-:W-:Y:S05]  /*2750*/  @!P0 BRA `(.L_x_45) ;  /* 0x0000000000048947 */ /* 0x000fea0003800000 */
[----:B------:R0:W5:Y:S02]  /*2760*/  LDG.E.LTC128B R25, desc[UR36][R8.64+0x24] ;  /* 0x0000242408197981 */ /* 0x000164000c1e1920 */
.L_x_45:
[----:B------:R-:W-:Y:S05]  /*2770*/  BSYNC B1 ;  /* 0x0000000000017941 */ /* 0x000fea0003800000 */
.L_x_44:
        /* <DEDUP_REMOVED lines=8> */
.L_x_47:
[----:B------:R-:W-:Y:S05]  /*2800*/  BSYNC B1 ;  /* 0x0000000000017941 */ /* 0x000fea0003800000 */
.L_x_46:
[----:B0----5:R-:W-:Y:S01]  /*2810*/  FMUL R13, R25, R156 ;  /* 0x0000009c190d7220 */ /* 0x021fe20000400000 */
[----:B------:R-:W-:Y:S01]  /*2820*/  ISETP.GT.AND P0, PT, R0, RZ, P2 ;  /* 0x000000ff0000720c */ /* 0x000fe20001704270 */
[----:B------:R-:W-:Y:S02]  /*2830*/  BSSY B1, `(.L_x_48) ;  /* 0x0000005000017945 */ /* 0x000fe40003800000 */
[----:B------:R-:W-:-:S05]  /*2840*/  FFMA R13, R32, R155, R13 ;  /* 0x0000009b200d7223 */ /* 0x000fca000000000d */
[----:B------:R0:W-:Y:S05]  /*2850*/  @P3 STG.E desc[UR36][R4.64+0x40], R13 ;  /* 0x0000400d04003986 */ /* 0x0001ea000c101924 */
[----:B------:R-:W-:Y:S05]  /*2860*/  @!P0 BRA `(.L_x_49) ;  /* 0x0000000000048947 */ /* 0x000fea0003800000 */
[----:B------:R0:W5:Y:S02]  /*2870*/  LDG.E.LTC128B R25, desc[UR36][R6.64+0x44] ;  /* 0x0000442406197981 */ /* 0x000164000c1e1920 */
.L_x_49:
[----:B------:R-:W-:Y:S05]  /*2880*/  BSYNC B1 ;  /* 0x0000000000017941 */ /* 0x000fea0003800000 */
.L_x_48:
[----:B-----5:R-:W-:Y:S01]  /*2890*/  FMUL R12, R25, R156 ;  /* 0x0000009c190c7220 */ /* 0x020fe20000400000 */
[----:B------:R-:W-:Y:S01]  /*28a0*/  ISETP.GT.AND P1, PT, R0, 0x8, P1 ;  /* 0x000000080000780c */ /* 0x000fe20000f24270 */
[----:B------:R-:W-:Y:S02]  /*28b0*/  BSSY B1, `(.L_x_50) ;  /* 0x0000005000017945 */ /* 0x000fe40003800000 */
[----:B------:R-:W-:-:S05]  /*28c0*/  FFMA R33, R33, R155, R12 ;  /* 0x0000009b21217223 */ /* 0x000fca000000000c */
[----:B------:R0:W-:Y:S05]  /*28d0*/  @P0 STG.E desc[UR36][R4.64+0x44], R33 ;  /* 0x0000442104000986 */ /* 0x0001ea000c101924 */
[----:B------:R-:W-:Y:S05]  /*28e0*/  @!P1 BRA `(.L_x_51) ;  /* 0x0000000000049947 */ /* 0x000fea0003800000 */
[----:B------:R0:W5:Y:S02]  /*28f0*/  LDG.E.LTC128B R25, desc[UR36][R8.64+0x40] ;  /* 0x0000402408197981 */ /* 0x000164000c1e1920 */
.L_x_51:
[----:B------:R-:W-:Y:S05]  /*2900*/  BSYNC B1 ;  /* 0x0000000000017941 */ /* 0x000fea0003800000 */
.L_x_50:
        /* <DEDUP_REMOVED lines=8> */
.L_x_53:
[----:B------:R-:W-:Y:S05]  /*2990*/  BSYNC B1 ;  /* 0x0000000000017941 */ /* 0x000fea0003800000 */
.L_x_52:
        /* <DEDUP_REMOVED lines=8> */
.L_x_55:
[----:B------:R-:W-:Y:S05]  /*2a20*/  BSYNC B1 ;  /* 0x0000000000017941 */ /* 0x000fea0003800000 */
.L_x_54:
[----:B0----5:R-:W-:Y:S01]  /*2a30*/  FMUL R13, R25, R156 ;  /* 0x0000009c190d7220 */ /* 0x021fe20000400000 */
[----:B------:R-:W-:Y:S01]  /*2a40*/  ISETP.GT.AND P2, PT, R0, RZ, P1 ;  /* 0x000000ff0000720c */ /* 0x000fe20000f44270 */
[----:B------:R-:W-:Y:S02]  /*2a50*/  BSSY B1, `(.L_x_56) ;  /* 0x0000005000017945 */ /* 0x000fe40003800000 */
[----:B------:R-:W-:-:S05]  /*2a60*/  FFMA R13, R36, R155, R13 ;  /* 0x0000009b240d7223 */ /* 0x000fca000000000d */
[----:B------:R0:W-:Y:S05]  /*2a70*/  @P3 STG.E desc[UR36][R4.64+0x60], R13 ;  /* 0x0000600d04003986 */ /* 0x0001ea000c101924 */
[----:B------:R-:W-:Y:S05]  /*2a80*/  @!P2 BRA `(.L_x_57) ;  /* 0x000000000004a947 */ /* 0x000fea0003800000 */
[----:B------:R0:W5:Y:S02]  /*2a90*/  LDG.E.LTC128B R25, desc[UR36][R6.64+0x64] ;  /* 0x0000642406197981 */ /* 0x000164000c1e1920 */
.L_x_57:
[----:B------:R-:W-:Y:S05]  /*2aa0*/  BSYNC B1 ;  /* 0x0000000000017941 */ /* 0x000fea0003800000 */
.L_x_56:
[----:B-----5:R-:W-:Y:S01]  /*2ab0*/  FMUL R12, R25, R156 ;  /* 0x0000009c190c7220 */ /* 0x020fe20000400000 */
[----:B------:R-:W-:Y:S01]  /*2ac0*/  ISETP.GT.AND P0, PT, R0, 0x8, P0 ;  /* 0x000000080000780c */ /* 0x000fe20000704270 */
[----:B------:R-:W-:Y:S02]  /*2ad0*/  BSSY B1, `(.L_x_58) ;  /* 0x0000005000017945 */ /* 0x000fe40003800000 */
[----:B------:R-:W-:-:S05]  /*2ae0*/  FFMA R37, R37, R155, R12 ;  /* 0x0000009b25257223 */ /* 0x000fca000000000c */
[----:B------:R0:W-:Y:S05]  /*2af0*/  @P2 STG.E desc[UR36][R4.64+0x64], R37 ;  /* 0x0000642504002986 */ /* 0x0001ea000c101924 */
[----:B------:R-:W-:Y:S05]  /*2b00*/  @!P0 BRA `(.L_x_59) ;  /* 0x0000000000048947 */ /* 0x000fea0003800000 */
[----:B------:R0:W5:Y:S02]  /*2b10*/  LDG.E.LTC128B R25, desc[UR36][R8.64+0x60] ;  /* 0x0000602408197981 */ /* 0x000164000c1e1920 */
.L_x_59:
[----:B------:R-:W-:Y:S05]  /*2b20*/  BSYNC B1 ;  /* 0x0000000000017941 */ /* 0x000fea0003800000 */
.L_x_58:
        /* <DEDUP_REMOVED lines=8> */
.L_x_61:
[----:B------:R-:W-:Y:S05]  /*2bb0*/  BSYNC B1 ;  /* 0x0000000000017941 */ /* 0x000fea0003800000 */
.L_x_60:
        /* <DEDUP_REMOVED lines=8> */
.L_x_63:
[----:B------:R-:W-:Y:S05]  /*2c40*/  BSYNC B1 ;  /* 0x0000000000017941 */ /* 0x000fea0003800000 */
.L_x_62:
[----:B0----5:R-:W-:Y:S01]  /*2c50*/  FMUL R13, R25, R156 ;  /* 0x0000009c190d7220 */ /* 0x021fe20000400000 */
[----:B------:R-:W-:Y:S01]  /*2c60*/  ISETP.GT.AND P1, PT, R0, RZ, P0 ;  /* 0x000000ff0000720c */ /* 0x000fe20000724270 */
[----:B------:R-:W-:Y:S02]  /*2c70*/  BSSY B1, `(.L_x_64) ;  /* 0x0000005000017945 */ /* 0x000fe40003800000 */
[----:B------:R-:W-:-:S05]  /*2c80*/  FFMA R13, R40, R155, R13 ;  /* 0x0000009b280d7223 */ /* 0x000fca000000000d */
[----:B------:R0:W-:Y:S05]  /*2c90*/  @P3 STG.E desc[UR36][R4.64+0x80], R13 ;  /* 0x0000800d04003986 */ /* 0x0001ea000c101924 */
[----:B------:R-:W-:Y:S05]  /*2ca0*/  @!P1 BRA `(.L_x_65) ;  /* 0x0000000000049947 */ /* 0x000fea0003800000 */
[----:B------:R0:W5:Y:S02]  /*2cb0*/  LDG.E.LTC128B R25, desc[UR36][R6.64+0x84] ;  /* 0x0000842406197981 */ /* 0x000164000c1e1920 */
.L_x_65:
[----:B------:R-:W-:Y:S05]  /*2cc0*/  BSYNC B1 ;  /* 0x0000000000017941 */ /* 0x000fea0003800000 */
.L_x_64:
[----:B-----5:R-:W-:Y:S01]  /*2cd0*/  FMUL R12, R25, R156 ;  /* 0x0000009c190c7220 */ /* 0x020fe20000400000 */
[----:B------:R-:W-:Y:S01]  /*2ce0*/  ISETP.GT.AND P2, PT, R0, 0x8, P2 ;  /* 0x000000080000780c */ /* 0x000fe20001744270 */
[----:B------:R-:W-:Y:S02]  /*2cf0*/  BSSY B1, `(.L_x_66) ;  /* 0x0000005000017945 */ /* 0x000fe40003800000 */
[----:B------:R-:W-:-:S05]  /*2d00*/  FFMA R41, R41, R155, R12 ;  /* 0x0000009b29297223 */ /* 0x000fca000000000c */
[----:B------:R0:W-:Y:S05]  /*2d10*/  @P1 STG.E desc[UR36][R4.64+0x84], R41 ;  /* 0x0000842904001986 */ /* 0x0001ea000c101924 */
[----:B------:R-:W-:Y:S05]  /*2d20*/  @!P2 BRA `(.L_x_67) ;  /* 0x000000000004a947 */ /* 0x000fea0003800000 */
[----:B------:R0:W5:Y:S02]  /*2d30*/  LDG.E.LTC128B R25, desc[UR36][R8.64+0x80] ;  /* 0x0000802408197981 */ /* 0x000164000c1e1920 */
.L_x_67:
[----:B------:R-:W-:Y:S05]  /*2d40*/  BSYNC B1 ;  /* 0x0000000000017941 */ /* 0x000fea0003800000 */
.L_x_66:
        /* <DEDUP_REMOVED lines=8> */
.L_x_69:
[----:B------:R-:W-:Y:S05]  /*2dd0*/  BSYNC B1 ;  /* 0x0000000000017941 */ /* 0x000fea0003800000 */
.L_x_68:
        /* <DEDUP_REMOVED lines=8> */
.L_x_71:
[----:B------:R-:W-:Y:S05]  /*2e60*/  BSYNC B1 ;  /* 0x0000000000017941 */ /* 0x000fea0003800000 */
.L_x_70:
[----:B0----5:R-:W-:Y:S01]  /*2e70*/  FMUL R13, R25, R156 ;  /* 0x0000009c190d7220 */ /* 0x021fe20000400000 */
[----:B------:R-:W-:Y:S01]  /*2e80*/  ISETP.GT.AND P0, PT, R0, RZ, P2 ;  /* 0x000000ff0000720c */ /* 0x000fe20001704270 */
[----:B------:R-:W-:Y:S02]  /*2e90*/  BSSY B1, `(.L_x_72) ;  /* 0x0000005000017945 */ /* 0x000fe40003800000 */
[----:B------:R-:W-:-:S05]  /*2ea0*/  FFMA R13, R44, R155, R13 ;  /* 0x0000009b2c0d7223 */ /* 0x000fca000000000d */
[----:B------:R0:W-:Y:S05]  /*2eb0*/  @P3 STG.E desc[UR36][R4.64+0xa0], R13 ;  /* 0x0000a00d04003986 */ /* 0x0001ea000c101924 */
[----:B------:R-:W-:Y:S05]  /*2ec0*/  @!P0 BRA `(.L_x_73) ;  /* 0x0000000000048947 */ /* 0x000fea0003800000 */
[----:B------:R0:W5:Y:S02]  /*2ed0*/  LDG.E.LTC128B R25, desc[UR36][R6.64+0xa4] ;  /* 0x0000a42406197981 */ /* 0x000164000c1e1920 */
.L_x_73:
[----:B------:R-:W-:Y:S05]  /*2ee0*/  BSYNC B1 ;  /* 0x0000000000017941 */ /* 0x000fea0003800000 */
.L_x_72:
[----:B-----5:R-:W-:Y:S01]  /*2ef0*/  FMUL R12, R25, R156 ;  /* 0x0000009c190c7220 */ /* 0x020fe20000400000 */
[----:B------:R-:W-:Y:S01]  /*2f00*/  ISETP.GT.AND P1, PT, R0, 0x8, P1 ;  /* 0x000000080000780c */ /* 0x000fe20000f24270 */
[----:B------:R-:W-:Y:S02]  /*2f10*/  BSSY B1, `(.L_x_74) ;  /* 0x0000005000017945 */ /* 0x000fe40003800000 */
[----:B------:R-:W-:-:S05]  /*2f20*/  FFMA R45, R45, R155, R12 ;  /* 0x0000009b2d2d7223 */ /* 0x000fca000000000c */
[----:B------:R0:W-:Y:S05]  /*2f30*/  @P0 STG.E desc[UR36][R4.64+0xa4], R45 ;  /* 0x0000a42d04000986 */ /* 0x0001ea000c101924 */
[----:B------:R-:W-:Y:S05]  /*2f40*/  @!P1 BRA `(.L_x_75) ;  /* 0x0000000000049947 */ /* 0x000fea0003800000 */
[----:B------:R0:W5:Y:S02]  /*2f50*/  LDG.E.LTC128B R25, desc[UR36][R8.64+0xa0] ;  /* 0x0000a02408197981 */ /* 0x000164000c1e1920 */
.L_x_75:
[----:B------:R-:W-:Y:S05]  /*2f60*/  BSYNC B1 ;  /* 0x0000000000017941 */ /* 0x000fea0003800000 */
.L_x_74:
        /* <DEDUP_REMOVED lines=8> */
.L_x_77:
[----:B------:R-:W-:Y:S05]  /*2ff0*/  BSYNC B1 ;  /* 0x0000000000017941 */ /* 0x000fea0003800000 */
.L_x_76:
        /* <DEDUP_REMOVED lines=8> */
.L_x_79:
[----:B------:R-:W-:Y:S05]  /*3080*/  BSYNC B1 ;  /* 0x0000000000017941 */ /* 0x000fea0003800000 */
.L_x_78:
[----:B0----5:R-:W-:Y:S01]  /*3090*/  FMUL R13, R25, R156 ;  /* 0x0000009c190d7220 */ /* 0x021fe20000400000 */
[----:B------:R-:W-:Y:S01]  /*30a0*/  ISETP.GT.AND P2, PT, R0, RZ, P1 ;  /* 0x000000ff0000720c */ /* 0x000fe20000f44270 */
[----:B------:R-:W-:Y:S02]  /*30b0*/  BSSY B1, `(.L_x_80) ;  /* 0x0000005000017945 */ /* 0x000fe40003800000 */
[----:B------:R-:W-:-:S05]  /*30c0*/  FFMA R13, R48, R155, R13 ;  /* 0x0000009b300d7223 */ /* 0x000fca000000000d */
[----:B------:R0:W-:Y:S05]  /*30d0*/  @P3 STG.E desc[UR36][R4.64+0xc0], R13 ;  /* 0x0000c00d04003986 */ /* 0x0001ea000c101924 */
[----:B------:R-:W-:Y:S05]  /*30e0*/  @!P2 BRA `(.L_x_81) ;  /* 0x000000000004a947 */ /* 0x000fea0003800000 */
[----:B------:R0:W5:Y:S02]  /*30f0*/  LDG.E.LTC128B R25, desc[UR36][R6.64+0xc4] ;  /* 0x0000c42406197981 */ /* 0x000164000c1e1920 */
.L_x_81:
[----:B------:R-:W-:Y:S05]  /*3100*/  BSYNC B1 ;  /* 0x0000000000017941 */ /* 0x000fea0003800000 */
.L_x_80:
[----:B-----5:R-:W-:Y:S01]  /*3110*/  FMUL R12, R25, R156 ;  /* 0x0000009c190c7220 */ /* 0x020fe20000400000 */
[----:B------:R-:W-:Y:S01]  /*3120*/  ISETP.GT.AND P0, PT, R0, 0x8, P0 ;  /* 0x000000080000780c */ /* 0x000fe20000704270 */
[----:B------:R-:W-:Y:S02]  /*3130*/  BSSY B1, `(.L_x_82) ;  /* 0x0000005000017945 */ /* 0x000fe40003800000 */
[----:B------:R-:W-:-:S05]  /*3140*/  FFMA R49, R49, R155, R12 ;  /* 0x0000009b31317223 */ /* 0x000fca000000000c */
[----:B------:R0:W-:Y:S05]  /*3150*/  @P2 STG.E desc[UR36][R4.64+0xc4], R49 ;  /* 0x0000c43104002986 */ /* 0x0001ea000c101924 */
[----:B------:R-:W-:Y:S05]  /*3160*/  @!P0 BRA `(.L_x_83) ;  /* 0x0000000000048947 */ /* 0x000fea0003800000 */
[----:B------:R0:W5:Y:S02]  /*3170*/  LDG.E.LTC128B R25, desc[UR36][R8.64+0xc0] ;  /* 0x0000c02408197981 */ /* 0x000164000c1e1920 */
.L_x_83:
[----:B------:R-:W-:Y:S05]  /*3180*/  BSYNC B1 ;  /* 0x0000000000017941 */ /* 0x000fea0003800000 */
.L_x_82:
        /* <DEDUP_REMOVED lines=8> */
.L_x_85:
[----:B------:R-:W-:Y:S05]  /*3210*/  BSYNC B1 ;  /* 0x0000000000017941 */ /* 0x000fea0003800000 */
.L_x_84:
        /* <DEDUP_REMOVED lines=8> */
.L_x_87:
[----:B------:R-:W-:Y:S05]  /*32a0*/  BSYNC B1 ;  /* 0x0000000000017941 */ /* 0x000fea0003800000 */
.L_x_86:
[----:B0----5:R-:W-:Y:S01]  /*32b0*/  FMUL R13, R25, R156 ;  /* 0x0000009c190d7220 */ /* 0x021fe20000400000 */
[----:B------:R-:W-:Y:S01]  /*32c0*/  ISETP.GT.AND P1, PT, R0, RZ, P0 ;  /* 0x000000ff0000720c */ /* 0x000fe20000724270 */
[----:B------:R-:W-:Y:S02]  /*32d0*/  BSSY B1, `(.L_x_88) ;  /* 0x0000005000017945 */ /* 0x000fe40003800000 */
[----:B------:R-:W-:-:S05]  /*32e0*/  FFMA R13, R52, R155, R13 ;  /* 0x0000009b340d7223 */ /* 0x000fca000000000d */
[----:B------:R0:W-:Y:S05]  /*32f0*/  @P3 STG.E desc[UR36][R4.64+0xe0], R13 ;  /* 0x0000e00d04003986 */ /* 0x0001ea000c101924 */
[----:B------:R-:W-:Y:S05]  /*3300*/  @!P1 BRA `(.L_x_89) ;  /* 0x0000000000049947 */ /* 0x000fea0003800000 */
[----:B------:R0:W5:Y:S02]  /*3310*/  LDG.E.LTC128B R25, desc[UR36][R6.64+0xe4] ;  /* 0x0000e42406197981 */ /* 0x000164000c1e1920 */
.L_x_89:
[----:B------:R-:W-:Y:S05]  /*3320*/  BSYNC B1 ;  /* 0x0000000000017941 */ /* 0x000fea0003800000 */
.L_x_88:
[----:B-----5:R-:W-:Y:S01]  /*3330*/  FMUL R12, R25, R156 ;  /* 0x0000009c190c7220 */ /* 0x020fe20000400000 */
[----:B------:R-:W-:Y:S01]  /*3340*/  ISETP.GT.AND P2, PT, R0, 0x8, P2 ;  /* 0x000000080000780c */ /* 0x000fe20001744270 */
[----:B------:R-:W-:Y:S02]  /*3350*/  BSSY B1, `(.L_x_90) ;  /* 0x0000005000017945 */ /* 0x000fe40003800000 */
[----:B------:R-:W-:-:S05]  /*3360*/  FFMA R53, R53, R155, R12 ;  /* 0x0000009b35357223 */ /* 0x000fca000000000c */
[----:B------:R0:W-:Y:S05]  /*3370*/  @P1 STG.E desc[UR36][R4.64+0xe4], R53 ;  /* 0x0000e43504001986 */ /* 0x0001ea000c101924 */
[----:B------:R-:W-:Y:S05]  /*3380*/  @!P2 BRA `(.L_x_91) ;  /* 0x000000000004a947 */ /* 0x000fea0003800000 */
[----:B------:R0:W5:Y:S02]  /*3390*/  LDG.E.LTC128B R25, desc[UR36][R8.64+0xe0] ;  /* 0x0000e02408197981 */ /* 0x000164000c1e1920 */
.L_x_91:
[----:B------:R-:W-:Y:S05]  /*33a0*/  BSYNC B1 ;  /* 0x0000000000017941 */ /* 0x000fea0003800000 */
.L_x_90:
        /* <DEDUP_REMOVED lines=8> */
.L_x_93:
[----:B------:R-:W-:Y:S05]  /*3430*/  BSYNC B1 ;  /* 0x0000000000017941 */ /* 0x000fea0003800000 */
.L_x_92:
        /* <DEDUP_REMOVED lines=8> */
.L_x_95:
[----:B------:R-:W-:Y:S05]  /*34c0*/  BSYNC B1 ;  /* 0x0000000000017941 */ /* 0x000fea0003800000 */
.L_x_94:
[----:B0----5:R-:W-:Y:S01]  /*34d0*/  FMUL R13, R25, R156 ;  /* 0x0000009c190d7220 */ /* 0x021fe20000400000 */
[----:B------:R-:W-:Y:S01]  /*34e0*/  ISETP.GT.AND P0, PT, R0, RZ, P2 ;  /* 0x000000ff0000720c */ /* 0x000fe20001704270 */
[----:B------:R-:W-:Y:S02]  /*34f0*/  BSSY B1, `(.L_x_96) ;  /* 0x0000005000017945 */ /* 0x000fe40003800000 */
[----:B------:R-:W-:-:S05]  /*3500*/  FFMA R13, R56, R155, R13 ;  /* 0x0000009b380d7223 */ /* 0x000fca000000000d */
[----:B------:R0:W-:Y:S05]  /*3510*/  @P3 STG.E desc[UR36][R4.64+0x100], R13 ;  /* 0x0001000d04003986 */ /* 0x0001ea000c101924 */
[----:B------:R-:W-:Y:S05]  /*3520*/  @!P0 BRA `(.L_x_97) ;  /* 0x0000000000048947 */ /* 0x000fea0003800000 */
[----:B------:R0:W5:Y:S02]  /*3530*/  LDG.E.LTC128B R25, desc[UR36][R6.64+0x104] ;  /* 0x0001042406197981 */ /* 0x000164000c1e1920 */
.L_x_97:
[----:B------:R-:W-:Y:S05]  /*3540*/  BSYNC B1 ;  /* 0x0000000000017941 */ /* 0x000fea0003800000 */
.L_x_96:
[----:B-----5:R-:W-:Y:S01]  /*3550*/  FMUL R12, R25, R156 ;  /* 0x0000009c190c7220 */ /* 0x020fe20000400000 */
[----:B------:R-:W-:Y:S01]  /*3560*/  ISETP.GT.AND P1, PT, R0, 0x8, P1 ;  /* 0x000000080000780c */ /* 0x000fe20000f24270 */
[----:B------:R-:W-:Y:S02]  /*3570*/  BSSY B1, `(.L_x_98) ;  /* 0x0000005000017945 */ /* 0x000fe40003800000 */
[----:B------:R-:W-:-:S05]  /*3580*/  FFMA R57, R57, R155, R12 ;  /* 0x0000009b39397223 */ /* 0x000fca000000000c */
[----:B------:R0:W-:Y:S05]  /*3590*/  @P0 STG.E desc[UR36][R4.64+0x104], R57 ;  /* 0x0001043904000986 */ /* 0x0001ea000c101924 */
[----:B------:R-:W-:Y:S05]  /*35a0*/  @!P1 BRA `(.L_x_99) ;  /* 0x0000000000049947 */ /* 0x000fea0003800000 */
[----:B------:R0:W5:Y:S02]  /*35b0*/  LDG.E.LTC128B R25, desc[UR36][R8.64+0x100] ;  /* 0x0001002408197981 */ /* 0x000164000c1e1920 */
.L_x_99:
[----:B------:R-:W-:Y:S05]  /*35c0*/  BSYNC B1 ;  /* 0x0000000000017941 */ /* 0x000fea0003800000 */
.L_x_98:
        /* <DEDUP_REMOVED lines=8> */
.L_x_101:
[----:B------:R-:W-:Y:S05]  /*3650*/  BSYNC B1 ;  /* 0x0000000000017941 */ /* 0x000fea0003800000 */
.L_x_100:
        /* <DEDUP_REMOVED lines=8> */
.L_x_103:
[----:B------:R-:W-:Y:S05]  /*36e0*/  BSYNC B1 ;  /* 0x0000000000017941 */ /* 0x000fea0003800000 */
.L_x_102:
[----:B0----5:R-:W-:Y:S01]  /*36f0*/  FMUL R13, R25, R156 ;  /* 0x0000009c190d7220 */ /* 0x021fe20000400000 */
[----:B------:R-:W-:Y:S01]  /*3700*/  ISETP.GT.AND P2, PT, R0, RZ, P1 ;  /* 0x000000ff0000720c */ /* 0x000fe20000f44270 */
[----:B------:R-:W-:Y:S02]  /*3710*/  BSSY B1, `(.L_x_104) ;  /* 0x0000005000017945 */ /* 0x000fe40003800000 */
[----:B------:R-:W-:-:S05]  /*3720*/  FFMA R13, R60, R155, R13 ;  /* 0x0000009b3c0d7223 */ /* 0x000fca000000000d */
[----:B------:R0:W-:Y:S05]  /*3730*/  @P3 STG.E desc[UR36][R4.64+0x120], R13 ;  /* 0x0001200d04003986 */ /* 0x0001ea000c101924 */
[----:B------:R-:W-:Y:S05]  /*3740*/  @!P2 BRA `(.L_x_105) ;  /* 0x000000000004a947 */ /* 0x000fea0003800000 */
[----:B------:R0:W5:Y:S02]  /*3750*/  LDG.E.LTC128B R25, desc[UR36][R6.64+0x124] ;  /* 0x0001242406197981 */ /* 0x000164000c1e1920 */
.L_x_105:
[----:B------:R-:W-:Y:S05]  /*3760*/  BSYNC B1 ;  /* 0x0000000000017941 */ /* 0x000fea0003800000 */
.L_x_104:
[----:B-----5:R-:W-:Y:S01]  /*3770*/  FMUL R12, R25, R156 ;  /* 0x0000009c190c7220 */ /* 0x020fe20000400000 */
[----:B------:R-:W-:Y:S01]  /*3780*/  ISETP.GT.AND P0, PT, R0, 0x8, P0 ;  /* 0x000000080000780c */ /* 0x000fe20000704270 */
[----:B------:R-:W-:Y:S02]  /*3790*/  BSSY B1, `(.L_x_106) ;  /* 0x0000005000017945 */ /* 0x000fe40003800000 */
[----:B------:R-:W-:-:S05]  /*37a0*/  FFMA R61, R61, R155, R12 ;  /* 0x0000009b3d3d7223 */ /* 0x000fca000000000c */
[----:B------:R0:W-:Y:S05]  /*37b0*/  @P2 STG.E desc[UR36][R4.64+0x124], R61 ;  /* 0x0001243d04002986 */ /* 0x0001ea000c101924 */
[----:B------:R-:W-:Y:S05]  /*37c0*/  @!P0 BRA `(.L_x_107) ;  /* 0x0000000000048947 */ /* 0x000fea0003800000 */
[----:B------:R0:W5:Y:S02]  /*37d0*/  LDG.E.LTC128B R25, desc[UR36][R8.64+0x120] ;  /* 0x0001202408197981 */ /* 0x000164000c1e1920 */
.L_x_107:
[----:B------:R-:W-:Y:S05]  /*37e0*/  BSYNC B1 ;  /* 0x0000000000017941 */ /* 0x000fea0003800000 */
.L_x_106:
        /* <DEDUP_REMOVED lines=8> */
.L_x_109:
[----:B------:R-:W-:Y:S05]  /*3870*/  BSYNC B1 ;  /* 0x0000000000017941 */ /* 0x000fea0003800000 */
.L_x_108:
        /* <DEDUP_REMOVED lines=8> */
.L_x_111:
[----:B------:R-:W-:Y:S05]  /*3900*/  BSYNC B1 ;  /* 0x0000000000017941 */ /* 0x000fea0003800000 */
.L_x_110:
[----:B0----5:R-:W-:Y:S01]  /*3910*/  FMUL R13, R25, R156 ;  /* 0x0000009c190d7220 */ /* 0x021fe20000400000 */
[----:B------:R-:W-:Y:S01]  /*3920*/  ISETP.GT.AND P1, PT, R0, RZ, P0 ;  /* 0x000000ff0000720c */ /* 0x000fe20000724270 */
[----:B------:R-:W-:Y:S02]  /*3930*/  BSSY B1, `(.L_x_112) ;  /* 0x0000005000017945 */ /* 0x000fe40003800000 */
[----:B------:R-:W-:-:S05]  /*3940*/  FFMA R13, R64, R155, R13 ;  /* 0x0000009b400d7223 */ /* 0x000fca000000000d */
[----:B------:R0:W-:Y:S05]  /*3950*/  @P3 STG.E desc[UR36][R4.64+0x140], R13 ;  /* 0x0001400d04003986 */ /* 0x0001ea000c101924 */
[----:B------:R-:W-:Y:S05]  /*3960*/  @!P1 BRA `(.L_x_113) ;  /* 0x0000000000049947 */ /* 0x000fea0003800000 */
[----:B------:R0:W5:Y:S02]  /*3970*/  LDG.E.LTC128B R25, desc[UR36][R6.64+0x144] ;  /* 0x0001442406197981 */ /* 0x000164000c1e1920 */
.L_x_113:
[----:B------:R-:W-:Y:S05]  /*3980*/  BSYNC B1 ;  /* 0x0000000000017941 */ /* 0x000fea0003800000 */
.L_x_112:
[----:B-----5:R-:W-:Y:S01]  /*3990*/  FMUL R12, R25, R156 ;  /* 0x0000009c190c7220 */ /* 0x020fe20000400000 */
[----:B------:R-:W-:Y:S01]  /*39a0*/  ISETP.GT.AND P2, PT, R0, 0x8, P2 ;  /* 0x000000080000780c */ /* 0x000fe20001744270 */
[----:B------:R-:W-:Y:S02]  /*39b0*/  BSSY B1, `(.L_x_114) ;  /* 0x0000005000017945 */ /* 0x000fe40003800000 */
[----:B------:R-:W-:-:S05]  /*39c0*/  FFMA R65, R65, R155, R12 ;  /* 0x0000009b41417223 */ /* 0x000fca000000000c */
[----:B------:R0:W-:Y:S05]  /*39d0*/  @P1 STG.E desc[UR36][R4.64+0x144], R65 ;  /* 0x0001444104001986 */ /* 0x0001ea000c101924 */
[----:B------:R-:W-:Y:S05]  /*39e0*/  @!P2 BRA `(.L_x_115) ;  /* 0x000000000004a947 */ /* 0x000fea0003800000 */
[----:B------:R0:W5:Y:S02]  /*39f0*/  LDG.E.LTC128B R25, desc[UR36][R8.64+0x140] ;  /* 0x0001402408197981 */ /* 0x000164000c1e1920 */
.L_x_115:
[----:B------:R-:W-:Y:S05]  /*3a00*/  BSYNC B1 ;  /* 0x0000000000017941 */ /* 0x000fea0003800000 */
.L_x_114:
        /* <DEDUP_REMOVED lines=8> */
.L_x_117:
[----:B------:R-:W-:Y:S05]  /*3a90*/  BSYNC B1 ;  /* 0x0000000000017941 */ /* 0x000fea0003800000 */
.L_x_116:
        /* <DEDUP_REMOVED lines=8> */
.L_x_119:
[----:B------:R-:W-:Y:S05]  /*3b20*/  BSYNC B1 ;  /* 0x0000000000017941 */ /* 0x000fea0003800000 */
.L_x_118:
[----:B0----5:R-:W-:Y:S01]  /*3b30*/  FMUL R13, R25, R156 ;  /* 0x0000009c190d7220 */ /* 0x021fe20000400000 */
[----:B------:R-:W-:Y:S01]  /*3b40*/  ISETP.GT.AND P0, PT, R0, RZ, P2 ;  /* 0x000000ff0000720c */ /* 0x000fe20001704270 */
[----:B------:R-:W-:Y:S02]  /*3b50*/  BSSY B1, `(.L_x_120) ;  /* 0x0000005000017945 */ /* 0x000fe40003800000 */
[----:B------:R-:W-:-:S05]  /*3b60*/  FFMA R13, R68, R155, R13 ;  /* 0x0000009b440d7223 */ /* 0x000fca000000000d */
[----:B------:R0:W-:Y:S05]  /*3b70*/  @P3 STG.E desc[UR36][R4.64+0x160], R13 ;  /* 0x0001600d04003986 */ /* 0x0001ea000c101924 */
[----:B------:R-:W-:Y:S05]  /*3b80*/  @!P0 BRA `(.L_x_121) ;  /* 0x0000000000048947 */ /* 0x000fea0003800000 */
[----:B------:R0:W5:Y:S02]  /*3b90*/  LDG.E.LTC128B R25, desc[UR36][R6.64+0x164] ;  /* 0x0001642406197981 */ /* 0x000164000c1e1920 */
.L_x_121:
[----:B------:R-:W-:Y:S05]  /*3ba0*/  BSYNC B1 ;  /* 0x0000000000017941 */ /* 0x000fea0003800000 */
.L_x_120:
[----:B-----5:R-:W-:Y:S01]  /*3bb0*/  FMUL R12, R25, R156 ;  /* 0x0000009c190c7220 */ /* 0x020fe20000400000 */
[----:B------:R-:W-:Y:S01]  /*3bc0*/  ISETP.GT.AND P1, PT, R0, 0x8, P1 ;  /* 0x000000080000780c */ /* 0x000fe20000f24270 */
[----:B------:R-:W-:Y:S02]  /*3bd0*/  BSSY B1, `(.L_x_122) ;  /* 0x0000005000017945 */ /* 0x000fe40003800000 */
[----:B------:R-:W-:-:S05]  /*3be0*/  FFMA R69, R69, R155, R12 ;  /* 0x0000009b45457223 */ /* 0x000fca000000000c */
[----:B------:R0:W-:Y:S05]  /*3bf0*/  @P0 STG.E desc[UR36][R4.64+0x164], R69 ;  /* 0x0001644504000986 */ /* 0x0001ea000c101924 */
[----:B------:R-:W-:Y:S05]  /*3c00*/  @!P1 BRA `(.L_x_123) ;  /* 0x0000000000049947 */ /* 0x000fea0003800000 */
[----:B------:R0:W5:Y:S02]  /*3c10*/  LDG.E.LTC128B R25, desc[UR36][R8.64+0x160] ;  /* 0x0001602408197981 */ /* 0x000164000c1e1920 */
.L_x_123:
[----:B------:R-:W-:Y:S05]  /*3c20*/  BSYNC B1 ;  /* 0x0000000000017941 */ /* 0x000fea0003800000 */
.L_x_122:
        /* <DEDUP_REMOVED lines=8> */
.L_x_125:
[----:B------:R-:W-:Y:S05]  /*3cb0*/  BSYNC B1 ;  /* 0x0000000000017941 */ /* 0x000fea0003800000 */
.L_x_124:
        /* <DEDUP_REMOVED lines=8> */
.L_x_127:
[----:B------:R-:W-:Y:S05]  /*3d40*/  BSYNC B1 ;  /* 0x0000000000017941 */ /* 0x000fea0003800000 */
.L_x_126:
[----:B0----5:R-:W-:Y:S01]  /*3d50*/  FMUL R13, R25, R156 ;  /* 0x0000009c190d7220 */ /* 0x021fe20000400000 */
[----:B------:R-:W-:Y:S01]  /*3d60*/  ISETP.GT.AND P2, PT, R0, RZ, P1 ;  /* 0x000000ff0000720c */ /* 0x000fe20000f44270 */
[----:B------:R-:W-:Y:S02]  /*3d70*/  BSSY B1, `(.L_x_128) ;  /* 0x0000005000017945 */ /* 0x000fe40003800000 */
[----:B------:R-:W-:-:S05]  /*3d80*/  FFMA R13, R72, R155, R13 ;  /* 0x0000009b480d7223 */ /* 0x000fca000000000d */
[----:B------:R0:W-:Y:S05]  /*3d90*/  @P3 STG.E desc[UR36][R4.64+0x180], R13 ;  /* 0x0001800d04003986 */ /* 0x0001ea000c101924 */
[----:B------:R-:W-:Y:S05]  /*3da0*/  @!P2 BRA `(.L_x_129) ;  /* 0x000000000004a947 */ /* 0x000fea0003800000 */
[----:B------:R0:W5:Y:S02]  /*3db0*/  LDG.E.LTC128B R25, desc[UR36][R6.64+0x184] ;  /* 0x0001842406197981 */ /* 0x000164000c1e1920 */
.L_x_129:
[----:B------:R-:W-:Y:S05]  /*3dc0*/  BSYNC B1 ;  /* 0x0000000000017941 */ /* 0x000fea0003800000 */
.L_x_128:
[----:B-----5:R-:W-:Y:S01]  /*3dd0*/  FMUL R12, R25, R156 ;  /* 0x0000009c190c7220 */ /* 0x020fe20000400000 */
[----:B------:R-:W-:Y:S01]  /*3de0*/  ISETP.GT.AND P0, PT, R0, 0x8, P0 ;  /* 0x000000080000780c */ /* 0x000fe20000704270 */
[----:B------:R-:W-:Y:S02]  /*3df0*/  BSSY B1, `(.L_x_130) ;  /* 0x0000005000017945 */ /* 0x000fe40003800000 */
[----:B------:R-:W-:-:S05]  /*3e00*/  FFMA R73, R73, R155, R12 ;  /* 0x0000009b49497223 */ /* 0x000fca000000000c */
[----:B------:R0:W-:Y:S05]  /*3e10*/  @P2 STG.E desc[UR36][R4.64+0x184], R73 ;  /* 0x0001844904002986 */ /* 0x0001ea000c101924 */
[----:B------:R-:W-:Y:S05]  /*3e20*/  @!P0 BRA `(.L_x_131) ;  /* 0x0000000000048947 */ /* 0x000fea0003800000 */
[----:B------:R0:W5:Y:S02]  /*3e30*/  LDG.E.LTC128B R25, desc[UR36][R8.64+0x180] ;  /* 0x0001802408197981 */ /* 0x000164000c1e1920 */
.L_x_131:
[----:B------:R-:W-:Y:S05]  /*3e40*/  BSYNC B1 ;  /* 0x0000000000017941 */ /* 0x000fea0003800000 */
.L_x_130:
        /* <DEDUP_REMOVED lines=8> */
.L_x_133:
[----:B------:R-:W-:Y:S05]  /*3ed0*/  BSYNC B1 ;  /* 0x0000000000017941 */ /* 0x000fea0003800000 */
.L_x_132:
        /* <DEDUP_REMOVED lines=8> */
.L_x_135:
[----:B------:R-:W-:Y:S05]  /*3f60*/  BSYNC B1 ;  /* 0x0000000000017941 */ /* 0x000fea0003800000 */
.L_x_134:
[----:B0----5:R-:W-:Y:S01]  /*3f70*/  FMUL R13, R25, R156 ;  /* 0x0000009c190d7220 */ /* 0x021fe20000400000 */
[----:B------:R-:W-:Y:S01]  /*3f80*/  ISETP.GT.AND P1, PT, R0, RZ, P0 ;  /* 0x000000ff0000720c */ /* 0x000fe20000724270 */
[----:B------:R-:W-:Y:S02]  /*3f90*/  BSSY B1, `(.L_x_136) ;  /* 0x0000005000017945 */ /* 0x000fe40003800000 */
[----:B------:R-:W-:-:S05]  /*3fa0*/  FFMA R13, R76, R155, R13 ;  /* 0x0000009b4c0d7223 */ /* 0x000fca000000000d */
[----:B------:R0:W-:Y:S05]  /*3fb0*/  @P3 STG.E desc[UR36][R4.64+0x1a0], R13 ;  /* 0x0001a00d04003986 */ /* 0x0001ea000c101924 */
[----:B------:R-:W-:Y:S05]  /*3fc0*/  @!P1 BRA `(.L_x_137) ;  /* 0x0000000000049947 */ /* 0x000fea0003800000 */
[----:B------:R0:W5:Y:S02]  /*3fd0*/  LDG.E.LTC128B R25, desc[UR36][R6.64+0x1a4] ;  /* 0x0001a42406197981 */ /* 0x000164000c1e1920 */
.L_x_137:
[----:B------:R-:W-:Y:S05]  /*3fe0*/  BSYNC B1 ;  /* 0x0000000000017941 */ /* 0x000fea0003800000 */
.L_x_136:
[----:B-----5:R-:W-:Y:S01]  /*3ff0*/  FMUL R12, R25, R156 ;  /* 0x0000009c190c7220 */ /* 0x020fe20000400000 */
[----:B------:R-:W-:Y:S01]  /*4000*/  ISETP.GT.AND P2, PT, R0, 0x8, P2 ;  /* 0x000000080000780c */ /* 0x000fe20001744270 */
[----:B------:R-:W-:Y:S02]  /*4010*/  BSSY B1, `(.L_x_138) ;  /* 0x0000005000017945 */ /* 0x000fe40003800000 */
[----:B------:R-:W-:-:S05]  /*4020*/  FFMA R77, R77, R155, R12 ;  /* 0x0000009b4d4d7223 */ /* 0x000fca000000000c */
[----:B------:R0:W-:Y:S05]  /*4030*/  @P1 STG.E desc[UR36][R4.64+0x1a4], R77 ;  /* 0x0001a44d04001986 */ /* 0x0001ea000c101924 */
[----:B------:R-:W-:Y:S05]  /*4040*/  @!P2 BRA `(.L_x_139) ;  /* 0x000000000004a947 */ /* 0x000fea0003800000 */
[----:B------:R0:W5:Y:S02]  /*4050*/  LDG.E.LTC128B R25, desc[UR36][R8.64+0x1a0] ;  /* 0x0001a02408197981 */ /* 0x000164000c1e1920 */
.L_x_139:
[----:B------:R-:W-:Y:S05]  /*4060*/  BSYNC B1 ;  /* 0x0000000000017941 */ /* 0x000fea0003800000 */
.L_x_138:
        /* <DEDUP_REMOVED lines=8> */
.L_x_141:
[----:B------:R-:W-:Y:S05]  /*40f0*/  BSYNC B1 ;  /* 0x0000000000017941 */ /* 0x000fea0003800000 */
.L_x_140:
        /* <DEDUP_REMOVED lines=8> */
.L_x_143:
[----:B------:R-:W-:Y:S05]  /*4180*/  BSYNC B1 ;  /* 0x0000000000017941 */ /* 0x000fea0003800000 */
.L_x_142:
[----:B0----5:R-:W-:Y:S01]  /*4190*/  FMUL R13, R25, R156 ;  /* 0x0000009c190d7220 */ /* 0x021fe20000400000 */
[----:B------:R-:W-:Y:S01]  /*41a0*/  ISETP.GT.AND P0, PT, R0, RZ, P2 ;  /* 0x000000ff0000720c */ /* 0x000fe20001704270 */
[----:B------:R-:W-:Y:S02]  /*41b0*/  BSSY B1, `(.L_x_144) ;  /* 0x0000005000017945 */ /* 0x000fe40003800000 */
[----:B------:R-:W-:-:S05]  /*41c0*/  FFMA R13, R80, R155, R13 ;  /* 0x0000009b500d7223 */ /* 0x000fca000000000d */
[----:B------:R0:W-:Y:S05]  /*41d0*/  @P3 STG.E desc[UR36][R4.64+0x1c0], R13 ;  /* 0x0001c00d04003986 */ /* 0x0001ea000c101924 */
[----:B------:R-:W-:Y:S05]  /*41e0*/  @!P0 BRA `(.L_x_145) ;  /* 0x0000000000048947 */ /* 0x000fea0003800000 */
[----:B------:R0:W5:Y:S02]  /*41f0*/  LDG.E.LTC128B R25, desc[UR36][R6.64+0x1c4] ;  /* 0x0001c42406197981 */ /* 0x000164000c1e1920 */
.L_x_145:
[----:B------:R-:W-:Y:S05]  /*4200*/  BSYNC B1 ;  /* 0x0000000000017941 */ /* 0x000fea0003800000 */
.L_x_144:
[----:B-----5:R-:W-:Y:S01]  /*4210*/  FMUL R12, R25, R156 ;  /* 0x0000009c190c7220 */ /* 0x020fe20000400000 */
[----:B------:R-:W-:Y:S01]  /*4220*/  ISETP.GT.AND P1, PT, R0, 0x8, P1 ;  /* 0x000000080000780c */ /* 0x000fe20000f24270 */
[----:B------:R-:W-:Y:S02]  /*4230*/  BSSY B1, `(.L_x_146) ;  /* 0x0000005000017945 */ /* 0x000fe40003800000 */
[----:B------:R-:W-:-:S05]  /*4240*/  FFMA R81, R81, R155, R12 ;  /* 0x0000009b51517223 */ /* 0x000fca000000000c */
[----:B------:R0:W-:Y:S05]  /*4250*/  @P0 STG.E desc[UR36][R4.64+0x1c4], R81 ;  /* 0x0001c45104000986 */ /* 0x0001ea000c101924 */
[----:B------:R-:W-:Y:S05]  /*4260*/  @!P1 BRA `(.L_x_147) ;  /* 0x0000000000049947 */ /* 0x000fea0003800000 */
[----:B------:R0:W5:Y:S02]  /*4270*/  LDG.E.LTC128B R25, desc[UR36][R8.64+0x1c0] ;  /* 0x0001c02408197981 */ /* 0x000164000c1e1920 */
.L_x_147:
[----:B------:R-:W-:Y:S05]  /*4280*/  BSYNC B1 ;  /* 0x0000000000017941 */ /* 0x000fea0003800000 */
.L_x_146:
        /* <DEDUP_REMOVED lines=8> */
.L_x_149:
[----:B------:R-:W-:Y:S05]  /*4310*/  BSYNC B1 ;  /* 0x0000000000017941 */ /* 0x000fea0003800000 */
.L_x_148:
        /* <DEDUP_REMOVED lines=8> */
.L_x_151:
[----:B------:R-:W-:Y:S05]  /*43a0*/  BSYNC B1 ;  /* 0x0000000000017941 */ /* 0x000fea0003800000 */
.L_x_150:
[----:B0----5:R-:W-:Y:S01]  /*43b0*/  FMUL R13, R25, R156 ;  /* 0x0000009c190d7220 */ /* 0x021fe20000400000 */
[----:B------:R-:W-:Y:S01]  /*43c0*/  ISETP.GT.AND P2, PT, R0, RZ, P1 ;  /* 0x000000ff0000720c */ /* 0x000fe20000f44270 */
[----:B------:R-:W-:Y:S02]  /*43d0*/  BSSY B1, `(.L_x_152) ;  /* 0x0000005000017945 */ /* 0x000fe40003800000 */
[----:B------:R-:W-:-:S05]  /*43e0*/  FFMA R13, R84, R155, R13 ;  /* 0x0000009b540d7223 */ /* 0x000fca000000000d */
[----:B------:R0:W-:Y:S05]  /*43f0*/  @P3 STG.E desc[UR36][R4.64+0x1e0], R13 ;  /* 0x0001e00d04003986 */ /* 0x0001ea000c101924 */
[----:B------:R-:W-:Y:S05]  /*4400*/  @!P2 BRA `(.L_x_153) ;  /* 0x000000000004a947 */ /* 0x000fea0003800000 */
[----:B------:R0:W5:Y:S02]  /*4410*/  LDG.E.LTC128B R25, desc[UR36][R6.64+0x1e4] ;  /* 0x0001e42406197981 */ /* 0x000164000c1e1920 */
.L_x_153:
[----:B------:R-:W-:Y:S05]  /*4420*/  BSYNC B1 ;  /* 0x0000000000017941 */ /* 0x000fea0003800000 */
.L_x_152:
[----:B-----5:R-:W-:Y:S01]  /*4430*/  FMUL R12, R25, R156 ;  /* 0x0000009c190c7220 */ /* 0x020fe20000400000 */
[----:B------:R-:W-:Y:S01]  /*4440*/  ISETP.GT.AND P0, PT, R0, 0x8, P0 ;  /* 0x000000080000780c */ /* 0x000fe20000704270 */
[----:B------:R-:W-:Y:S02]  /*4450*/  BSSY B1, `(.L_x_154) ;  /* 0x0000005000017945 */ /* 0x000fe40003800000 */
[----:B------:R-:W-:-:S05]  /*4460*/  FFMA R85, R85, R155, R12 ;  /* 0x0000009b55557223 */ /* 0x000fca000000000c */
[----:B------:R0:W-:Y:S05]  /*4470*/  @P2 STG.E desc[UR36][R4.64+0x1e4], R85 ;  /* 0x0001e45504002986 */ /* 0x0001ea000c101924 */
[----:B------:R-:W-:Y:S05]  /*4480*/  @!P0 BRA `(.L_x_155) ;  /* 0x0000000000048947 */ /* 0x000fea0003800000 */
[----:B------:R0:W5:Y:S02]  /*4490*/  LDG.E.LTC128B R25, desc[UR36][R8.64+0x1e0] ;  /* 0x0001e02408197981 */ /* 0x000164000c1e1920 */
.L_x_155:
[----:B------:R-:W-:Y:S05]  /*44a0*/  BSYNC B1 ;  /* 0x0000000000017941 */ /* 0x000fea0003800000 */
.L_x_154:
        /* <DEDUP_REMOVED lines=8> */
.L_x_157:
[----:B------:R-:W-:Y:S05]  /*4530*/  BSYNC B1 ;  /* 0x0000000000017941 */ /* 0x000fea0003800000 */
.L_x_156:
        /* <DEDUP_REMOVED lines=8> */
.L_x_159:
[----:B------:R-:W-:Y:S05]  /*45c0*/  BSYNC B1 ;  /* 0x0000000000017941 */ /* 0x000fea0003800000 */
.L_x_158:
[----:B0----5:R-:W-:Y:S01]  /*45d0*/  FMUL R13, R25, R156 ;  /* 0x0000009c190d7220 */ /* 0x021fe20000400000 */
[----:B------:R-:W-:Y:S01]  /*45e0*/  ISETP.GT.AND P1, PT, R0, RZ, P0 ;  /* 0x000000ff0000720c */ /* 0x000fe20000724270 */
[----:B------:R-:W-:Y:S02]  /*45f0*/  BSSY B1, `(.L_x_160) ;  /* 0x0000005000017945 */ /* 0x000fe40003800000 */
[----:B------:R-:W-:-:S05]  /*4600*/  FFMA R13, R88, R155, R13 ;  /* 0x0000009b580d7223 */ /* 0x000fca000000000d */
[----:B------:R0:W-:Y:S05]  /*4610*/  @P3 STG.E desc[UR36][R4.64+0x200], R13 ;  /* 0x0002000d04003986 */ /* 0x0001ea000c101924 */
[----:B------:R-:W-:Y:S05]  /*4620*/  @!P1 BRA `(.L_x_161) ;  /* 0x0000000000049947 */ /* 0x000fea0003800000 */
[----:B------:R0:W5:Y:S02]  /*4630*/  LDG.E.LTC128B R25, desc[UR36][R6.64+0x204] ;  /* 0x0002042406197981 */ /* 0x000164000c1e1920 */
.L_x_161:
[----:B------:R-:W-:Y:S05]  /*4640*/  BSYNC B1 ;  /* 0x0000000000017941 */ /* 0x000fea0003800000 */
.L_x_160:
[----:B-----5:R-:W-:Y:S01]  /*4650*/  FMUL R12, R25, R156 ;  /* 0x0000009c190c7220 */ /* 0x020fe20000400000 */
[----:B------:R-:W-:Y:S01]  /*4660*/  ISETP.GT.AND P2, PT, R0, 0x8, P2 ;  /* 0x000000080000780c */ /* 0x000fe20001744270 */
[----:B------:R-:W-:Y:S02]  /*4670*/  BSSY B1, `(.L_x_162) ;  /* 0x0000005000017945 */ /* 0x000fe40003800000 */
[----:B------:R-:W-:-:S05]  /*4680*/  FFMA R89, R89, R155, R12 ;  /* 0x0000009b59597223 */ /* 0x000fca000000000c */
[----:B------:R0:W-:Y:S05]  /*4690*/  @P1 STG.E desc[UR36][R4.64+0x204], R89 ;  /* 0x0002045904001986 */ /* 0x0001ea000c101924 */
[----:B------:R-:W-:Y:S05]  /*46a0*/  @!P2 BRA `(.L_x_163) ;  /* 0x000000000004a947 */ /* 0x000fea0003800000 */
[----:B------:R0:W5:Y:S02]  /*46b0*/  LDG.E.LTC128B R25, desc[UR36][R8.64+0x200] ;  /* 0x0002002408197981 */ /* 0x000164000c1e1920 */
.L_x_163:
[----:B------:R-:W-:Y:S05]  /*46c0*/  BSYNC B1 ;  /* 0x0000000000017941 */ /* 0x000fea0003800000 */
.L_x_162:
        /* <DEDUP_REMOVED lines=8> */
.L_x_165:
[----:B------:R-:W-:Y:S05]  /*4750*/  BSYNC B1 ;  /* 0x0000000000017941 */ /* 0x000fea0003800000 */
.L_x_164:
        /* <DEDUP_REMOVED lines=8> */
.L_x_167:
[----:B------:R-:W-:Y:S05]  /*47e0*/  BSYNC B1 ;  /* 0x0000000000017941 */ /* 0x000fea0003800000 */
.L_x_166:
[----:B0----5:R-:W-:Y:S01]  /*47f0*/  FMUL R13, R25, R156 ;  /* 0x0000009c190d7220 */ /* 0x021fe20000400000 */
[----:B------:R-:W-:Y:S01]  /*4800*/  ISETP.GT.AND P0, PT, R0, RZ, P2 ;  /* 0x000000ff0000720c */ /* 0x000fe20001704270 */
[----:B------:R-:W-:Y:S02]  /*4810*/  BSSY B1, `(.L_x_168) ;  /* 0x0000005000017945 */ /* 0x000fe40003800000 */
[----:B------:R-:W-:-:S05]  /*4820*/  FFMA R13, R92, R155, R13 ;  /* 0x0000009b5c0d7223 */ /* 0x000fca000000000d */
[----:B------:R0:W-:Y:S05]  /*4830*/  @P3 STG.E desc[UR36][R4.64+0x220], R13 ;  /* 0x0002200d04003986 */ /* 0x0001ea000c101924 */
[----:B------:R-:W-:Y:S05]  /*4840*/  @!P0 BRA `(.L_x_169) ;  /* 0x0000000000048947 */ /* 0x000fea0003800000 */
[----:B------:R0:W5:Y:S02]  /*4850*/  LDG.E.LTC128B R25, desc[UR36][R6.64+0x224] ;  /* 0x0002242406197981 */ /* 0x000164000c1e1920 */
.L_x_169:
[----:B------:R-:W-:Y:S05]  /*4860*/  BSYNC B1 ;  /* 0x0000000000017941 */ /* 0x000fea0003800000 */
.L_x_168:
[----:B-----5:R-:W-:Y:S01]  /*4870*/  FMUL R12, R25, R156 ;  /* 0x0000009c190c7220 */ /* 0x020fe20000400000 */
[----:B------:R-:W-:Y:S01]  /*4880*/  ISETP.GT.AND P1, PT, R0, 0x8, P1 ;  /* 0x000000080000780c */ /* 0x000fe20000f24270 */
[----:B------:R-:W-:Y:S02]  /*4890*/  BSSY B1, `(.L_x_170) ;  /* 0x0000005000017945 */ /* 0x000fe40003800000 */
[----:B------:R-:W-:-:S05]  /*48a0*/  FFMA R93, R93, R155, R12 ;  /* 0x0000009b5d5d7223 */ /* 0x000fca000000000c */
[----:B------:R0:W-:Y:S05]  /*48b0*/  @P0 STG.E desc[UR36][R4.64+0x224], R93 ;  /* 0x0002245d04000986 */ /* 0x0001ea000c101924 */
[----:B------:R-:W-:Y:S05]  /*48c0*/  @!P1 BRA `(.L_x_171) ;  /* 0x0000000000049947 */ /* 0x000fea0003800000 */
[----:B------:R0:W5:Y:S02]  /*48d0*/  LDG.E.LTC128B R25, desc[UR36][R8.64+0x220] ;  /* 0x0002202408197981 */ /* 0x000164000c1e1920 */
.L_x_171:
[----:B------:R-:W-:Y:S05]  /*48e0*/  BSYNC B1 ;  /* 0x0000000000017941 */ /* 0x000fea0003800000 */
.L_x_170:
        /* <DEDUP_REMOVED lines=8> */
.L_x_173:
[----:B------:R-:W-:Y:S05]  /*4970*/  BSYNC B1 ;  /* 0x0000000000017941 */ /* 0x000fea0003800000 */
.L_x_172:
        /* <DEDUP_REMOVED lines=8> */
.L_x_175:
[----:B------:R-:W-:Y:S05]  /*4a00*/  BSYNC B1 ;  /* 0x0000000000017941 */ /* 0x000fea0003800000 */
.L_x_174:
[----:B0----5:R-:W-:Y:S01]  /*4a10*/  FMUL R13, R25, R156 ;  /* 0x0000009c190d7220 */ /* 0x021fe20000400000 */
[----:B------:R-:W-:Y:S01]  /*4a20*/  ISETP.GT.AND P2, PT, R0, RZ, P1 ;  /* 0x000000ff0000720c */ /* 0x000fe20000f44270 */
[----:B------:R-:W-:Y:S02]  /*4a30*/  BSSY B1, `(.L_x_176) ;  /* 0x0000005000017945 */ /* 0x000fe40003800000 */
[----:B------:R-:W-:-:S05]  /*4a40*/  FFMA R13, R96, R155, R13 ;  /* 0x0000009b600d7223 */ /* 0x000fca000000000d */
[----:B------:R0:W-:Y:S05]  /*4a50*/  @P3 STG.E desc[UR36][R4.64+0x240], R13 ;  /* 0x0002400d04003986 */ /* 0x0001ea000c101924 */
[----:B------:R-:W-:Y:S05]  /*4a60*/  @!P2 BRA `(.L_x_177) ;  /* 0x000000000004a947 */ /* 0x000fea0003800000 */
[----:B------:R0:W5:Y:S02]  /*4a70*/  LDG.E.LTC128B R25, desc[UR36][R6.64+0x244] ;  /* 0x0002442406197981 */ /* 0x000164000c1e1920 */
.L_x_177:
[----:B------:R-:W-:Y:S05]  /*4a80*/  BSYNC B1 ;  /* 0x0000000000017941 */ /* 0x000fea0003800000 */
.L_x_176:
[----:B-----5:R-:W-:Y:S01]  /*4a90*/  FMUL R12, R25, R156 ;  /* 0x0000009c190c7220 */ /* 0x020fe20000400000 */
[----:B------:R-:W-:Y:S01]  /*4aa0*/  ISETP.GT.AND P0, PT, R0, 0x8, P0 ;  /* 0x000000080000780c */ /* 0x000fe20000704270 */
[----:B------:R-:W-:Y:S02]  /*4ab0*/  BSSY B1, `(.L_x_178) ;  /* 0x0000005000017945 */ /* 0x000fe40003800000 */
[----:B------:R-:W-:-:S05]  /*4ac0*/  FFMA R97, R97, R155, R12 ;  /* 0x0000009b61617223 */ /* 0x000fca000000000c */
[----:B------:R0:W-:Y:S05]  /*4ad0*/  @P2 STG.E desc[UR36][R4.64+0x244], R97 ;  /* 0x0002446104002986 */ /* 0x0001ea000c101924 */
[----:B------:R-:W-:Y:S05]  /*4ae0*/  @!P0 BRA `(.L_x_179) ;  /* 0x0000000000048947 */ /* 0x000fea0003800000 */
[----:B------:R0:W5:Y:S02]  /*4af0*/  LDG.E.LTC128B R25, desc[UR36][R8.64+0x240] ;  /* 0x0002402408197981 */ /* 0x000164000c1e1920 */
.L_x_179:
[----:B------:R-:W-:Y:S05]  /*4b00*/  BSYNC B1 ;  /* 0x0000000000017941 */ /* 0x000fea0003800000 */
.L_x_178:
        /* <DEDUP_REMOVED lines=8> */
.L_x_181:
[----:B------:R-:W-:Y:S05]  /*4b90*/  BSYNC B1 ;  /* 0x0000000000017941 */ /* 0x000fea0003800000 */
.L_x_180:
        /* <DEDUP_REMOVED lines=8> */
.L_x_183:
[----:B------:R-:W-:Y:S05]  /*4c20*/  BSYNC B1 ;  /* 0x0000000000017941 */ /* 0x000fea0003800000 */
.L_x_182:
[----:B0----5:R-:W-:Y:S01]  /*4c30*/  FMUL R13, R25, R156 ;  /* 0x0000009c190d7220 */ /* 0x021fe20000400000 */
[----:B------:R-:W-:Y:S01]  /*4c40*/  ISETP.GT.AND P1, PT, R0, RZ, P0 ;  /* 0x000000ff0000720c */ /* 0x000fe20000724270 */
[----:B------:R-:W-:Y:S02]  /*4c50*/  BSSY B1, `(.L_x_184) ;  /* 0x0000005000017945 */ /* 0x000fe40003800000 */
[----:B------:R-:W-:-:S05]  /*4c60*/  FFMA R13, R100, R155, R13 ;  /* 0x0000009b640d7223 */ /* 0x000fca000000000d */
[----:B------:R0:W-:Y:S05]  /*4c70*/  @P3 STG.E desc[UR36][R4.64+0x260], R13 ;  /* 0x0002600d04003986 */ /* 0x0001ea000c101924 */
[----:B------:R-:W-:Y:S05]  /*4c80*/  @!P1 BRA `(.L_x_185) ;  /* 0x0000000000049947 */ /* 0x000fea0003800000 */
[----:B------:R0:W5:Y:S02]  /*4c90*/  LDG.E.LTC128B R25, desc[UR36][R6.64+0x264] ;  /* 0x0002642406197981 */ /* 0x000164000c1e1920 */
.L_x_185:
[----:B------:R-:W-:Y:S05]  /*4ca0*/  BSYNC B1 ;  /* 0x0000000000017941 */ /* 0x000fea0003800000 */
.L_x_184:
[----:B-----5:R-:W-:Y:S01]  /*4cb0*/  FMUL R12, R25, R156 ;  /* 0x0000009c190c7220 */ /* 0x020fe20000400000 */
[----:B------:R-:W-:Y:S01]  /*4cc0*/  ISETP.GT.AND P2, PT, R0, 0x8, P2 ;  /* 0x000000080000780c */ /* 0x000fe20001744270 */
[----:B------:R-:W-:Y:S02]  /*4cd0*/  BSSY B1, `(.L_x_186) ;  /* 0x0000005000017945 */ /* 0x000fe40003800000 */
[----:B------:R-:W-:-:S05]  /*4ce0*/  FFMA R101, R101, R155, R12 ;  /* 0x0000009b65657223 */ /* 0x000fca000000000c */
[----:B------:R0:W-:Y:S05]  /*4cf0*/  @P1 STG.E desc[UR36][R4.64+0x264], R101 ;  /* 0x0002646504001986 */ /* 0x0001ea000c101924 */
[----:B------:R-:W-:Y:S05]  /*4d00*/  @!P2 BRA `(.L_x_187) ;  /* 0x000000000004a947 */ /* 0x000fea0003800000 */
[----:B------:R0:W5:Y:S02]  /*4d10*/  LDG.E.LTC128B R25, desc[UR36][R8.64+0x260] ;  /* 0x0002602408197981 */ /* 0x000164000c1e1920 */
.L_x_187:
[----:B------:R-:W-:Y:S05]  /*4d20*/  BSYNC B1 ;  /* 0x0000000000017941 */ /* 0x000fea0003800000 */
.L_x_186:
        /* <DEDUP_REMOVED lines=8> */
.L_x_189:
[----:B------:R-:W-:Y:S05]  /*4db0*/  BSYNC B1 ;  /* 0x0000000000017941 */ /* 0x000fea0003800000 */
.L_x_188:
        /* <DEDUP_REMOVED lines=8> */
.L_x_191:
[----:B------:R-:W-:Y:S05]  /*4e40*/  BSYNC B1 ;  /* 0x0000000000017941 */ /* 0x000fea0003800000 */
.L_x_190:
[----:B0----5:R-:W-:Y:S01]  /*4e50*/  FMUL R13, R25, R156 ;  /* 0x0000009c190d7220 */ /* 0x021fe20000400000 */
[----:B------:R-:W-:Y:S01]  /*4e60*/  ISETP.GT.AND P0, PT, R0, RZ, P2 ;  /* 0x000000ff0000720c */ /* 0x000fe20001704270 */
[----:B------:R-:W-:Y:S02]  /*4e70*/  BSSY B1, `(.L_x_192) ;  /* 0x0000005000017945 */ /* 0x000fe40003800000 */
[----:B------:R-:W-:-:S05]  /*4e80*/  FFMA R13, R104, R155, R13 ;  /* 0x0000009b680d7223 */ /* 0x000fca000000000d */
[----:B------:R0:W-:Y:S05]  /*4e90*/  @P3 STG.E desc[UR36][R4.64+0x280], R13 ;  /* 0x0002800d04003986 */ /* 0x0001ea000c101924 */
[----:B------:R-:W-:Y:S05]  /*4ea0*/  @!P0 BRA `(.L_x_193) ;  /* 0x0000000000048947 */ /* 0x000fea0003800000 */
[----:B------:R0:W5:Y:S02]  /*4eb0*/  LDG.E.LTC128B R25, desc[UR36][R6.64+0x284] ;  /* 0x0002842406197981 */ /* 0x000164000c1e1920 */
.L_x_193:
[----:B------:R-:W-:Y:S05]  /*4ec0*/  BSYNC B1 ;  /* 0x0000000000017941 */ /* 0x000fea0003800000 */
.L_x_192:
[----:B-----5:R-:W-:Y:S01]  /*4ed0*/  FMUL R12, R25, R156 ;  /* 0x0000009c190c7220 */ /* 0x020fe20000400000 */
[----:B------:R-:W-:Y:S01]  /*4ee0*/  ISETP.GT.AND P1, PT, R0, 0x8, P1 ;  /* 0x000000080000780c */ /* 0x000fe20000f24270 */
[----:B------:R-:W-:Y:S02]  /*4ef0*/  BSSY B1, `(.L_x_194) ;  /* 0x0000005000017945 */ /* 0x000fe40003800000 */
[----:B------:R-:W-:-:S05]  /*4f00*/  FFMA R105, R105, R155, R12 ;  /* 0x0000009b69697223 */ /* 0x000fca000000000c */
[----:B------:R0:W-:Y:S05]  /*4f10*/  @P0 STG.E desc[UR36][R4.64+0x284], R105 ;  /* 0x0002846904000986 */ /* 0x0001ea000c101924 */
[----:B------:R-:W-:Y:S05]  /*4f20*/  @!P1 BRA `(.L_x_195) ;  /* 0x0000000000049947 */ /* 0x000fea0003800000 */
[----:B------:R0:W5:Y:S02]  /*4f30*/  LDG.E.LTC128B R25, desc[UR36][R8.64+0x280] ;  /* 0x0002802408197981 */ /* 0x000164000c1e1920 */
.L_x_195:
[----:B------:R-:W-:Y:S05]  /*4f40*/  BSYNC B1 ;  /* 0x0000000000017941 */ /* 0x000fea0003800000 */
.L_x_194:
        /* <DEDUP_REMOVED lines=8> */
.L_x_197:
[----:B------:R-:W-:Y:S05]  /*4fd0*/  BSYNC B1 ;  /* 0x0000000000017941 */ /* 0x000fea0003800000 */
.L_x_196:
        /* <DEDUP_REMOVED lines=8> */
.L_x_199:
[----:B------:R-:W-:Y:S05]  /*5060*/  BSYNC B1 ;  /* 0x0000000000017941 */ /* 0x000fea0003800000 */
.L_x_198:
[----:B0----5:R-:W-:Y:S01]  /*5070*/  FMUL R13, R25, R156 ;  /* 0x0000009c190d7220 */ /* 0x021fe20000400000 */
[----:B------:R-:W-:Y:S01]  /*5080*/  ISETP.GT.AND P2, PT, R0, RZ, P1 ;  /* 0x000000ff0000720c */ /* 0x000fe20000f44270 */
[----:B------:R-:W-:Y:S02]  /*5090*/  BSSY B1, `(.L_x_200) ;  /* 0x0000005000017945 */ /* 0x000fe40003800000 */
[----:B------:R-:W-:-:S05]  /*50a0*/  FFMA R13, R108, R155, R13 ;  /* 0x0000009b6c0d7223 */ /* 0x000fca000000000d */
[----:B------:R0:W-:Y:S05]  /*50b0*/  @P3 STG.E desc[UR36][R4.64+0x2a0], R13 ;  /* 0x0002a00d04003986 */ /* 0x0001ea000c101924 */
[----:B------:R-:W-:Y:S05]  /*50c0*/  @!P2 BRA `(.L_x_201) ;  /* 0x000000000004a947 */ /* 0x000fea0003800000 */
[----:B------:R0:W5:Y:S02]  /*50d0*/  LDG.E.LTC128B R25, desc[UR36][R6.64+0x2a4] ;  /* 0x0002a42406197981 */ /* 0x000164000c1e1920 */
.L_x_201:
[----:B------:R-:W-:Y:S05]  /*50e0*/  BSYNC B1 ;  /* 0x0000000000017941 */ /* 0x000fea0003800000 */
.L_x_200:
[----:B-----5:R-:W-:Y:S01]  /*50f0*/  FMUL R12, R25, R156 ;  /* 0x0000009c190c7220 */ /* 0x020fe20000400000 */
[----:B------:R-:W-:Y:S01]  /*5100*/  ISETP.GT.AND P0, PT, R0, 0x8, P0 ;  /* 0x000000080000780c */ /* 0x000fe20000704270 */
[----:B------:R-:W-:Y:S02]  /*5110*/  BSSY B1, `(.L_x_202) ;  /* 0x0000005000017945 */ /* 0x000fe40003800000 */
[----:B------:R-:W-:-:S05]  /*5120*/  FFMA R109, R109, R155, R12 ;  /* 0x0000009b6d6d7223 */ /* 0x000fca000000000c */
[----:B------:R0:W-:Y:S05]  /*5130*/  @P2 STG.E desc[UR36][R4.64+0x2a4], R109 ;  /* 0x0002a46d04002986 */ /* 0x0001ea000c101924 */
[----:B------:R-:W-:Y:S05]  /*5140*/  @!P0 BRA `(.L_x_203) ;  /* 0x0000000000048947 */ /* 0x000fea0003800000 */
[----:B------:R0:W5:Y:S02]  /*5150*/  LDG.E.LTC128B R25, desc[UR36][R8.64+0x2a0] ;  /* 0x0002a02408197981 */ /* 0x000164000c1e1920 */
.L_x_203:
[----:B------:R-:W-:Y:S05]  /*5160*/  BSYNC B1 ;  /* 0x0000000000017941 */ /* 0x000fea0003800000 */
.L_x_202:
        /* <DEDUP_REMOVED lines=8> */
.L_x_205:
[----:B------:R-:W-:Y:S05]  /*51f0*/  BSYNC B1 ;  /* 0x0000000000017941 */ /* 0x000fea0003800000 */
.L_x_204:
        /* <DEDUP_REMOVED lines=8> */
.L_x_207:
[----:B------:R-:W-:Y:S05]  /*5280*/  BSYNC B1 ;  /* 0x0000000000017941 */ /* 0x000fea0003800000 */
.L_x_206:
[----:B0----5:R-:W-:Y:S01]  /*5290*/  FMUL R13, R25, R156 ;  /* 0x0000009c190d7220 */ /* 0x021fe20000400000 */
[----:B------:R-:W-:Y:S01]  /*52a0*/  ISETP.GT.AND P1, PT, R0, RZ, P0 ;  /* 0x000000ff0000720c */ /* 0x000fe20000724270 */
[----:B------:R-:W-:Y:S02]  /*52b0*/  BSSY B1, `(.L_x_208) ;  /* 0x0000005000017945 */ /* 0x000fe40003800000 */
[----:B------:R-:W-:-:S05]  /*52c0*/  FFMA R13, R112, R155, R13 ;  /* 0x0000009b700d7223 */ /* 0x000fca000000000d */
[----:B------:R0:W-:Y:S05]  /*52d0*/  @P3 STG.E desc[UR36][R4.64+0x2c0], R13 ;  /* 0x0002c00d04003986 */ /* 0x0001ea000c101924 */
[----:B------:R-:W-:Y:S05]  /*52e0*/  @!P1 BRA `(.L_x_209) ;  /* 0x0000000000049947 */ /* 0x000fea0003800000 */
[----:B------:R0:W5:Y:S02]  /*52f0*/  LDG.E.LTC128B R25, desc[UR36][R6.64+0x2c4] ;  /* 0x0002c42406197981 */ /* 0x000164000c1e1920 */
.L_x_209:
[----:B------:R-:W-:Y:S05]  /*5300*/  BSYNC B1 ;  /* 0x0000000000017941 */ /* 0x000fea0003800000 */
.L_x_208:
[----:B-----5:R-:W-:Y:S01]  /*5310*/  FMUL R12, R25, R156 ;  /* 0x0000009c190c7220 */ /* 0x020fe20000400000 */
[----:B------:R-:W-:Y:S01]  /*5320*/  ISETP.GT.AND P2, PT, R0, 0x8, P2 ;  /* 0x000000080000780c */ /* 0x000fe20001744270 */
[----:B------:R-:W-:Y:S02]  /*5330*/  BSSY B1, `(.L_x_210) ;  /* 0x0000005000017945 */ /* 0x000fe40003800000 */
[----:B------:R-:W-:-:S05]  /*5340*/  FFMA R113, R113, R155, R12 ;  /* 0x0000009b71717223 */ /* 0x000fca000000000c */
[----:B------:R0:W-:Y:S05]  /*5350*/  @P1 STG.E desc[UR36][R4.64+0x2c4], R113 ;  /* 0x0002c47104001986 */ /* 0x0001ea000c101924 */
[----:B------:R-:W-:Y:S05]  /*5360*/  @!P2 BRA `(.L_x_211) ;  /* 0x000000000004a947 */ /* 0x000fea0003800000 */
[----:B------:R0:W5:Y:S02]  /*5370*/  LDG.E.LTC128B R25, desc[UR36][R8.64+0x2c0] ;  /* 0x0002c02408197981 */ /* 0x000164000c1e1920 */
.L_x_211:
[----:B------:R-:W-:Y:S05]  /*5380*/  BSYNC B1 ;  /* 0x0000000000017941 */ /* 0x000fea0003800000 */
.L_x_210:
        /* <DEDUP_REMOVED lines=8> */
.L_x_213:
[----:B------:R-:W-:Y:S05]  /*5410*/  BSYNC B1 ;  /* 0x0000000000017941 */ /* 0x000fea0003800000 */
.L_x_212:
        /* <DEDUP_REMOVED lines=8> */
.L_x_215:
[----:B------:R-:W-:Y:S05]  /*54a0*/  BSYNC B1 ;  /* 0x0000000000017941 */ /* 0x000fea0003800000 */
.L_x_214:
[----:B0----5:R-:W-:Y:S01]  /*54b0*/  FMUL R13, R25, R156 ;  /* 0x0000009c190d7220 */ /* 0x021fe20000400000 */
[----:B------:R-:W-:Y:S01]  /*54c0*/  ISETP.GT.AND P0, PT, R0, RZ, P2 ;  /* 0x000000ff0000720c */ /* 0x000fe20001704270 */
[----:B------:R-:W-:Y:S02]  /*54d0*/  BSSY B1, `(.L_x_216) ;  /* 0x0000005000017945 */ /* 0x000fe40003800000 */
[----:B------:R-:W-:-:S05]  /*54e0*/  FFMA R13, R116, R155, R13 ;  /* 0x0000009b740d7223 */ /* 0x000fca000000000d */
[----:B------:R0:W-:Y:S05]  /*54f0*/  @P3 STG.E desc[UR36][R4.64+0x2e0], R13 ;  /* 0x0002e00d04003986 */ /* 0x0001ea000c101924 */
[----:B------:R-:W-:Y:S05]  /*5500*/  @!P0 BRA `(.L_x_217) ;  /* 0x0000000000048947 */ /* 0x000fea0003800000 */
[----:B------:R0:W5:Y:S02]  /*5510*/  LDG.E.LTC128B R25, desc[UR36][R6.64+0x2e4] ;  /* 0x0002e42406197981 */ /* 0x000164000c1e1920 */
.L_x_217:
[----:B------:R-:W-:Y:S05]  /*5520*/  BSYNC B1 ;  /* 0x0000000000017941 */ /* 0x000fea0003800000 */
.L_x_216:
[----:B-----5:R-:W-:Y:S01]  /*5530*/  FMUL R12, R25, R156 ;  /* 0x0000009c190c7220 */ /* 0x020fe20000400000 */
[----:B------:R-:W-:Y:S01]  /*5540*/  ISETP.GT.AND P1, PT, R0, 0x8, P1 ;  /* 0x000000080000780c */ /* 0x000fe20000f24270 */
[----:B------:R-:W-:Y:S02]  /*5550*/  BSSY B1, `(.L_x_218) ;  /* 0x0000005000017945 */ /* 0x000fe40003800000 */
[----:B------:R-:W-:-:S05]  /*5560*/  FFMA R117, R117, R155, R12 ;  /* 0x0000009b75757223 */ /* 0x000fca000000000c */
[----:B------:R0:W-:Y:S05]  /*5570*/  @P0 STG.E desc[UR36][R4.64+0x2e4], R117 ;  /* 0x0002e47504000986 */ /* 0x0001ea000c101924 */
[----:B------:R-:W-:Y:S05]  /*5580*/  @!P1 BRA `(.L_x_219) ;  /* 0x0000000000049947 */ /* 0x000fea0003800000 */
[----:B------:R0:W5:Y:S02]  /*5590*/  LDG.E.LTC128B R25, desc[UR36][R8.64+0x2e0] ;  /* 0x0002e02408197981 */ /* 0x000164000c1e1920 */
.L_x_219:
[----:B------:R-:W-:Y:S05]  /*55a0*/  BSYNC B1 ;  /* 0x0000000000017941 */ /* 0x000fea0003800000 */
.L_x_218:
        /* <DEDUP_REMOVED lines=8> */
.L_x_221:
[----:B------:R-:W-:Y:S05]  /*5630*/  BSYNC B1 ;  /* 0x0000000000017941 */ /* 0x000fea0003800000 */
.L_x_220:
        /* <DEDUP_REMOVED lines=8> */
.L_x_223:
[----:B------:R-:W-:Y:S05]  /*56c0*/  BSYNC B1 ;  /* 0x0000000000017941 */ /* 0x000fea0003800000 */
.L_x_222:
[----:B0----5:R-:W-:Y:S01]  /*56d0*/  FMUL R13, R25, R156 ;  /* 0x0000009c190d7220 */ /* 0x021fe20000400000 */
[----:B------:R-:W-:Y:S01]  /*56e0*/  ISETP.GT.AND P2, PT, R0, RZ, P1 ;  /* 0x000000ff0000720c */ /* 0x000fe20000f44270 */
[----:B------:R-:W-:Y:S02]  /*56f0*/  BSSY B1, `(.L_x_224) ;  /* 0x0000005000017945 */ /* 0x000fe40003800000 */
[----:B------:R-:W-:-:S05]  /*5700*/  FFMA R13, R120, R155, R13 ;  /* 0x0000009b780d7223 */ /* 0x000fca000000000d */
[----:B------:R0:W-:Y:S05]  /*5710*/  @P3 STG.E desc[UR36][R4.64+0x300], R13 ;  /* 0x0003000d04003986 */ /* 0x0001ea000c101924 */
[----:B------:R-:W-:Y:S05]  /*5720*/  @!P2 BRA `(.L_x_225) ;  /* 0x000000000004a947 */ /* 0x000fea0003800000 */
[----:B------:R0:W5:Y:S02]  /*5730*/  LDG.E.LTC128B R25, desc[UR36][R6.64+0x304] ;  /* 0x0003042406197981 */ /* 0x000164000c1e1920 */
.L_x_225:
[----:B------:R-:W-:Y:S05]  /*5740*/  BSYNC B1 ;  /* 0x0000000000017941 */ /* 0x000fea0003800000 */
.L_x_224:
[----:B-----5:R-:W-:Y:S01]  /*5750*/  FMUL R12, R25, R156 ;  /* 0x0000009c190c7220 */ /* 0x020fe20000400000 */
[----:B------:R-:W-:Y:S01]  /*5760*/  ISETP.GT.AND P0, PT, R0, 0x8, P0 ;  /* 0x000000080000780c */ /* 0x000fe20000704270 */
[----:B------:R-:W-:Y:S02]  /*5770*/  BSSY B1, `(.L_x_226) ;  /* 0x0000005000017945 */ /* 0x000fe40003800000 */
[----:B------:R-:W-:-:S05]  /*5780*/  FFMA R121, R121, R155, R12 ;  /* 0x0000009b79797223 */ /* 0x000fca000000000c */
[----:B------:R0:W-:Y:S05]  /*5790*/  @P2 STG.E desc[UR36][R4.64+0x304], R121 ;  /* 0x0003047904002986 */ /* 0x0001ea000c101924 */
[----:B------:R-:W-:Y:S05]  /*57a0*/  @!P0 BRA `(.L_x_227) ;  /* 0x0000000000048947 */ /* 0x000fea0003800000 */
[----:B------:R0:W5:Y:S02]  /*57b0*/  LDG.E.LTC128B R25, desc[UR36][R8.64+0x300] ;  /* 0x0003002408197981 */ /* 0x000164000c1e1920 */
.L_x_227:
[----:B------:R-:W-:Y:S05]  /*57c0*/  BSYNC B1 ;  /* 0x0000000000017941 */ /* 0x000fea0003800000 */
.L_x_226:
        /* <DEDUP_REMOVED lines=8> */
.L_x_229:
[----:B------:R-:W-:Y:S05]  /*5850*/  BSYNC B1 ;  /* 0x0000000000017941 */ /* 0x000fea0003800000 */
.L_x_228:
        /* <DEDUP_REMOVED lines=8> */
.L_x_231:
[----:B------:R-:W-:Y:S05]  /*58e0*/  BSYNC B1 ;  /* 0x0000000000017941 */ /* 0x000fea0003800000 */
.L_x_230:
[----:B0----5:R-:W-:Y:S01]  /*58f0*/  FMUL R13, R25, R156 ;  /* 0x0000009c190d7220 */ /* 0x021fe20000400000 */
[----:B------:R-:W-:Y:S01]  /*5900*/  ISETP.GT.AND P1, PT, R0, RZ, P0 ;  /* 0x000000ff0000720c */ /* 0x000fe20000724270 */
[----:B------:R-:W-:Y:S02]  /*5910*/  BSSY B1, `(.L_x_232) ;  /* 0x0000005000017945 */ /* 0x000fe40003800000 */
[----:B------:R-:W-:-:S05]  /*5920*/  FFMA R13, R124, R155, R13 ;  /* 0x0000009b7c0d7223 */ /* 0x000fca000000000d */
[----:B------:R0:W-:Y:S05]  /*5930*/  @P3 STG.E desc[UR36][R4.64+0x320], R13 ;  /* 0x0003200d04003986 */ /* 0x0001ea000c101924 */
[----:B------:R-:W-:Y:S05]  /*5940*/  @!P1 BRA `(.L_x_233) ;  /* 0x0000000000049947 */ /* 0x000fea0003800000 */
[----:B------:R0:W5:Y:S02]  /*5950*/  LDG.E.LTC128B R25, desc[UR36][R6.64+0x324] ;  /* 0x0003242406197981 */ /* 0x000164000c1e1920 */
.L_x_233:
[----:B------:R-:W-:Y:S05]  /*5960*/  BSYNC B1 ;  /* 0x0000000000017941 */ /* 0x000fea0003800000 */
.L_x_232:
[----:B-----5:R-:W-:Y:S01]  /*5970*/  FMUL R12, R25, R156 ;  /* 0x0000009c190c7220 */ /* 0x020fe20000400000 */
[----:B------:R-:W-:Y:S01]  /*5980*/  ISETP.GT.AND P2, PT, R0, 0x8, P2 ;  /* 0x000000080000780c */ /* 0x000fe20001744270 */
[----:B------:R-:W-:Y:S02]  /*5990*/  BSSY B1, `(.L_x_234) ;  /* 0x0000005000017945 */ /* 0x000fe40003800000 */
[----:B------:R-:W-:-:S05]  /*59a0*/  FFMA R125, R125, R155, R12 ;  /* 0x0000009b7d7d7223 */ /* 0x000fca000000000c */
[----:B------:R0:W-:Y:S05]  /*59b0*/  @P1 STG.E desc[UR36][R4.64+0x324], R125 ;  /* 0x0003247d04001986 */ /* 0x0001ea000c101924 */
[----:B------:R-:W-:Y:S05]  /*59c0*/  @!P2 BRA `(.L_x_235) ;  /* 0x000000000004a947 */ /* 0x000fea0003800000 */
[----:B------:R0:W5:Y:S02]  /*59d0*/  LDG.E.LTC128B R25, desc[UR36][R8.64+0x320] ;  /* 0x0003202408197981 */ /* 0x000164000c1e1920 */
.L_x_235:
[----:B------:R-:W-:Y:S05]  /*59e0*/  BSYNC B1 ;  /* 0x0000000000017941 */ /* 0x000fea0003800000 */
.L_x_234:
        /* <DEDUP_REMOVED lines=8> */
.L_x_237:
[----:B------:R-:W-:Y:S05]  /*5a70*/  BSYNC B1 ;  /* 0x0000000000017941 */ /* 0x000fea0003800000 */
.L_x_236:
        /* <DEDUP_REMOVED lines=8> */
.L_x_239:
[----:B------:R-:W-:Y:S05]  /*5b00*/  BSYNC B1 ;  /* 0x0000000000017941 */ /* 0x000fea0003800000 */
.L_x_238:
[----:B0----5:R-:W-:Y:S01]  /*5b10*/  FMUL R13, R25, R156 ;  /* 0x0000009c190d7220 */ /* 0x021fe20000400000 */
[----:B------:R-:W-:Y:S01]  /*5b20*/  ISETP.GT.AND P0, PT, R0, RZ, P2 ;  /* 0x000000ff0000720c */ /* 0x000fe20001704270 */
[----:B------:R-:W-:Y:S02]  /*5b30*/  BSSY B1, `(.L_x_240) ;  /* 0x0000005000017945 */ /* 0x000fe40003800000 */
[----:B------:R-:W-:-:S05]  /*5b40*/  FFMA R13, R128, R155, R13 ;  /* 0x0000009b800d7223 */ /* 0x000fca000000000d */
[----:B------:R0:W-:Y:S05]  /*5b50*/  @P3 STG.E desc[UR36][R4.64+0x340], R13 ;  /* 0x0003400d04003986 */ /* 0x0001ea000c101924 */
[----:B------:R-:W-:Y:S05]  /*5b60*/  @!P0 BRA `(.L_x_241) ;  /* 0x0000000000048947 */ /* 0x000fea0003800000 */
[----:B------:R0:W5:Y:S02]  /*5b70*/  LDG.E.LTC128B R25, desc[UR36][R6.64+0x344] ;  /* 0x0003442406197981 */ /* 0x000164000c1e1920 */
.L_x_241:
[----:B------:R-:W-:Y:S05]  /*5b80*/  BSYNC B1 ;  /* 0x0000000000017941 */ /* 0x000fea0003800000 */
.L_x_240:
[----:B-----5:R-:W-:Y:S01]  /*5b90*/  FMUL R12, R25, R156 ;  /* 0x0000009c190c7220 */ /* 0x020fe20000400000 */
[----:B------:R-:W-:Y:S01]  /*5ba0*/  ISETP.GT.AND P1, PT, R0, 0x8, P1 ;  /* 0x000000080000780c */ /* 0x000fe20000f24270 */
[----:B------:R-:W-:Y:S02]  /*5bb0*/  BSSY B1, `(.L_x_242) ;  /* 0x0000005000017945 */ /* 0x000fe40003800000 */
[----:B------:R-:W-:-:S05]  /*5bc0*/  FFMA R129, R129, R155, R12 ;  /* 0x0000009b81817223 */ /* 0x000fca000000000c */
[----:B------:R0:W-:Y:S05]  /*5bd0*/  @P0 STG.E desc[UR36][R4.64+0x344], R129 ;  /* 0x0003448104000986 */ /* 0x0001ea000c101924 */
[----:B------:R-:W-:Y:S05]  /*5be0*/  @!P1 BRA `(.L_x_243) ;  /* 0x0000000000049947 */ /* 0x000fea0003800000 */
[----:B------:R0:W5:Y:S02]  /*5bf0*/  LDG.E.LTC128B R25, desc[UR36][R8.64+0x340] ;  /* 0x0003402408197981 */ /* 0x000164000c1e1920 */
.L_x_243:
[----:B------:R-:W-:Y:S05]  /*5c00*/  BSYNC B1 ;  /* 0x0000000000017941 */ /* 0x000fea0003800000 */
.L_x_242:
        /* <DEDUP_REMOVED lines=8> */
.L_x_245:
[----:B------:R-:W-:Y:S05]  /*5c90*/  BSYNC B1 ;  /* 0x0000000000017941 */ /* 0x000fea0003800000 */
.L_x_244:
        /* <DEDUP_REMOVED lines=8> */
.L_x_247:
[----:B------:R-:W-:Y:S05]  /*5d20*/  BSYNC B1 ;  /* 0x0000000000017941 */ /* 0x000fea0003800000 */
.L_x_246:
[----:B0----5:R-:W-:Y:S01]  /*5d30*/  FMUL R13, R25, R156 ;  /* 0x0000009c190d7220 */ /* 0x021fe20000400000 */
[----:B------:R-:W-:Y:S01]  /*5d40*/  ISETP.GT.AND P2, PT, R0, RZ, P1 ;  /* 0x000000ff0000720c */ /* 0x000fe20000f44270 */
[----:B------:R-:W-:Y:S02]  /*5d50*/  BSSY B1, `(.L_x_248) ;  /* 0x0000005000017945 */ /* 0x000fe40003800000 */
[----:B------:R-:W-:-:S05]  /*5d60*/  FFMA R13, R132, R155, R13 ;  /* 0x0000009b840d7223 */ /* 0x000fca000000000d */
[----:B------:R0:W-:Y:S05]  /*5d70*/  @P3 STG.E desc[UR36][R4.64+0x360], R13 ;  /* 0x0003600d04003986 */ /* 0x0001ea000c101924 */
[----:B------:R-:W-:Y:S05]  /*5d80*/  @!P2 BRA `(.L_x_249) ;  /* 0x000000000004a947 */ /* 0x000fea0003800000 */
[----:B------:R0:W5:Y:S02]  /*5d90*/  LDG.E.LTC128B R25, desc[UR36][R6.64+0x364] ;  /* 0x0003642406197981 */ /* 0x000164000c1e1920 */
.L_x_249:
[----:B------:R-:W-:Y:S05]  /*5da0*/  BSYNC B1 ;  /* 0x0000000000017941 */ /* 0x000fea0003800000 */
.L_x_248:
[----:B-----5:R-:W-:Y:S01]  /*5db0*/  FMUL R12, R25, R156 ;  /* 0x0000009c190c7220 */ /* 0x020fe20000400000 */
[----:B------:R-:W-:Y:S01]  /*5dc0*/  ISETP.GT.AND P0, PT, R0, 0x8, P0 ;  /* 0x000000080000780c */ /* 0x000fe20000704270 */
[----:B------:R-:W-:Y:S02]  /*5dd0*/  BSSY B1, `(.L_x_250) ;  /* 0x0000005000017945 */ /* 0x000fe40003800000 */
[----:B------:R-:W-:-:S05]  /*5de0*/  FFMA R133, R133, R155, R12 ;  /* 0x0000009b85857223 */ /* 0x000fca000000000c */
[----:B------:R0:W-:Y:S05]  /*5df0*/  @P2 STG.E desc[UR36][R4.64+0x364], R133 ;  /* 0x0003648504002986 */ /* 0x0001ea000c101924 */
[----:B------:R-:W-:Y:S05]  /*5e00*/  @!P0 BRA `(.L_x_251) ;  /* 0x0000000000048947 */ /* 0x000fea0003800000 */
[----:B------:R0:W5:Y:S02]  /*5e10*/  LDG.E.LTC128B R25, desc[UR36][R8.64+0x360] ;  /* 0x0003602408197981 */ /* 0x000164000c1e1920 */
.L_x_251:
[----:B------:R-:W-:Y:S05]  /*5e20*/  BSYNC B1 ;  /* 0x0000000000017941 */ /* 0x000fea0003800000 */
.L_x_250:
        /* <DEDUP_REMOVED lines=8> */
.L_x_253:
[----:B------:R-:W-:Y:S05]  /*5eb0*/  BSYNC B1 ;  /* 0x0000000000017941 */ /* 0x000fea0003800000 */
.L_x_252:
        /* <DEDUP_REMOVED lines=8> */
.L_x_255:
[----:B------:R-:W-:Y:S05]  /*5f40*/  BSYNC B1 ;  /* 0x0000000000017941 */ /* 0x000fea0003800000 */
.L_x_254:
[----:B0----5:R-:W-:Y:S01]  /*5f50*/  FMUL R13, R25, R156 ;  /* 0x0000009c190d7220 */ /* 0x021fe20000400000 */
[----:B------:R-:W-:Y:S01]  /*5f60*/  ISETP.GT.AND P1, PT, R0, RZ, P0 ;  /* 0x000000ff0000720c */ /* 0x000fe20000724270 */
[----:B------:R-:W-:Y:S02]  /*5f70*/  BSSY B1, `(.L_x_256) ;  /* 0x0000005000017945 */ /* 0x000fe40003800000 */
[----:B------:R-:W-:-:S05]  /*5f80*/  FFMA R13, R136, R155, R13 ;  /* 0x0000009b880d7223 */ /* 0x000fca000000000d */
[----:B------:R0:W-:Y:S05]  /*5f90*/  @P3 STG.E desc[UR36][R4.64+0x380], R13 ;  /* 0x0003800d04003986 */ /* 0x0001ea000c101924 */
[----:B------:R-:W-:Y:S05]  /*5fa0*/  @!P1 BRA `(.L_x_257) ;  /* 0x0000000000049947 */ /* 0x000fea0003800000 */
[----:B------:R0:W5:Y:S02]  /*5fb0*/  LDG.E.LTC128B R25, desc[UR36][R6.64+0x384] ;  /* 0x0003842406197981 */ /* 0x000164000c1e1920 */
.L_x_257:
[----:B------:R-:W-:Y:S05]  /*5fc0*/  BSYNC B1 ;  /* 0x0000000000017941 */ /* 0x000fea0003800000 */
.L_x_256:
[----:B-----5:R-:W-:Y:S01]  /*5fd0*/  FMUL R12, R25, R156 ;  /* 0x0000009c190c7220 */ /* 0x020fe20000400000 */
[----:B------:R-:W-:Y:S01]  /*5fe0*/  ISETP.GT.AND P2, PT, R0, 0x8, P2 ;  /* 0x000000080000780c */ /* 0x000fe20001744270 */
[----:B------:R-:W-:Y:S02]  /*5ff0*/  BSSY B1, `(.L_x_258) ;  /* 0x0000005000017945 */ /* 0x000fe40003800000 */
[----:B------:R-:W-:-:S05]  /*6000*/  FFMA R137, R137, R155, R12 ;  /* 0x0000009b89897223 */ /* 0x000fca000000000c */
[----:B------:R0:W-:Y:S05]  /*6010*/  @P1 STG.E desc[UR36][R4.64+0x384], R137 ;  /* 0x0003848904001986 */ /* 0x0001ea000c101924 */
[----:B------:R-:W-:Y:S05]  /*6020*/  @!P2 BRA `(.L_x_259) ;  /* 0x000000000004a947 */ /* 0x000fea0003800000 */
[----:B------:R0:W5:Y:S02]  /*6030*/  LDG.E.LTC128B R25, desc[UR36][R8.64+0x380] ;  /* 0x0003802408197981 */ /* 0x000164000c1e1920 */
.L_x_259:
[----:B------:R-:W-:Y:S05]  /*6040*/  BSYNC B1 ;  /* 0x0000000000017941 */ /* 0x000fea0003800000 */
.L_x_258:
        /* <DEDUP_REMOVED lines=8> */
.L_x_261:
[----:B------:R-:W-:Y:S05]  /*60d0*/  BSYNC B1 ;  /* 0x0000000000017941 */ /* 0x000fea0003800000 */
.L_x_260:
        /* <DEDUP_REMOVED lines=8> */
.L_x_263:
[----:B------:R-:W-:Y:S05]  /*6160*/  BSYNC B1 ;  /* 0x0000000000017941 */ /* 0x000fea0003800000 */
.L_x_262:
[----:B0----5:R-:W-:Y:S01]  /*6170*/  FMUL R13, R25, R156 ;  /* 0x0000009c190d7220 */ /* 0x021fe20000400000 */
[----:B------:R-:W-:Y:S01]  /*6180*/  ISETP.GT.AND P0, PT, R0, RZ, P2 ;  /* 0x000000ff0000720c */ /* 0x000fe20001704270 */
[----:B------:R-:W-:Y:S02]  /*6190*/  BSSY B1, `(.L_x_264) ;  /* 0x0000005000017945 */ /* 0x000fe40003800000 */
[----:B------:R-:W-:-:S05]  /*61a0*/  FFMA R13, R140, R155, R13 ;  /* 0x0000009b8c0d7223 */ /* 0x000fca000000000d */
[----:B------:R0:W-:Y:S05]  /*61b0*/  @P3 STG.E desc[UR36][R4.64+0x3a0], R13 ;  /* 0x0003a00d04003986 */ /* 0x0001ea000c101924 */
[----:B------:R-:W-:Y:S05]  /*61c0*/  @!P0 BRA `(.L_x_265) ;  /* 0x0000000000048947 */ /* 0x000fea0003800000 */
[----:B------:R0:W5:Y:S02]  /*61d0*/  LDG.E.LTC128B R25, desc[UR36][R6.64+0x3a4] ;  /* 0x0003a42406197981 */ /* 0x000164000c1e1920 */
.L_x_265:
[----:B------:R-:W-:Y:S05]  /*61e0*/  BSYNC B1 ;  /* 0x0000000000017941 */ /* 0x000fea0003800000 */
.L_x_264:
[----:B-----5:R-:W-:Y:S01]  /*61f0*/  FMUL R12, R25, R156 ;  /* 0x0000009c190c7220 */ /* 0x020fe20000400000 */
[----:B------:R-:W-:Y:S01]  /*6200*/  ISETP.GT.AND P1, PT, R0, 0x8, P1 ;  /* 0x000000080000780c */ /* 0x000fe20000f24270 */
[----:B------:R-:W-:Y:S02]  /*6210*/  BSSY B1, `(.L_x_266) ;  /* 0x0000005000017945 */ /* 0x000fe40003800000 */
[----:B------:R-:W-:-:S05]  /*6220*/  FFMA R141, R141, R155, R12 ;  /* 0x0000009b8d8d7223 */ /* 0x000fca000000000c */
[----:B------:R0:W-:Y:S05]  /*6230*/  @P0 STG.E desc[UR36][R4.64+0x3a4], R141 ;  /* 0x0003a48d04000986 */ /* 0x0001ea000c101924 */
[----:B------:R-:W-:Y:S05]  /*6240*/  @!P1 BRA `(.L_x_267) ;  /* 0x0000000000049947 */ /* 0x000fea0003800000 */
[----:B------:R0:W5:Y:S02]  /*6250*/  LDG.E.LTC128B R25, desc[UR36][R8.64+0x3a0] ;  /* 0x0003a02408197981 */ /* 0x000164000c1e1920 */
.L_x_267:
[----:B------:R-:W-:Y:S05]  /*6260*/  BSYNC B1 ;  /* 0x0000000000017941 */ /* 0x000fea0003800000 */
.L_x_266:
        /* <DEDUP_REMOVED lines=8> */
.L_x_269:
[----:B------:R-:W-:Y:S05]  /*62f0*/  BSYNC B1 ;  /* 0x0000000000017941 */ /* 0x000fea0003800000 */
.L_x_268:
        /* <DEDUP_REMOVED lines=8> */
.L_x_271:
[----:B------:R-:W-:Y:S05]  /*6380*/  BSYNC B1 ;  /* 0x0000000000017941 */ /* 0x000fea0003800000 */
.L_x_270:
[----:B0----5:R-:W-:Y:S01]  /*6390*/  FMUL R13, R25, R156 ;  /* 0x0000009c190d7220 */ /* 0x021fe20000400000 */
[----:B------:R-:W-:Y:S01]  /*63a0*/  ISETP.GT.AND P2, PT, R0, RZ, P1 ;  /* 0x000000ff0000720c */ /* 0x000fe20000f44270 */
[----:B------:R-:W-:Y:S02]  /*63b0*/  BSSY B1, `(.L_x_272) ;  /* 0x0000005000017945 */ /* 0x000fe40003800000 */
[----:B------:R-:W-:-:S05]  /*63c0*/  FFMA R13, R144, R155, R13 ;  /* 0x0000009b900d7223 */ /* 0x000fca000000000d */
[----:B------:R0:W-:Y:S05]  /*63d0*/  @P3 STG.E desc[UR36][R4.64+0x3c0], R13 ;  /* 0x0003c00d04003986 */ /* 0x0001ea000c101924 */
[----:B------:R-:W-:Y:S05]  /*63e0*/  @!P2 BRA `(.L_x_273) ;  /* 0x000000000004a947 */ /* 0x000fea0003800000 */
[----:B------:R0:W5:Y:S02]  /*63f0*/  LDG.E.LTC128B R25, desc[UR36][R6.64+0x3c4] ;  /* 0x0003c42406197981 */ /* 0x000164000c1e1920 */
.L_x_273:
[----:B------:R-:W-:Y:S05]  /*6400*/  BSYNC B1 ;  /* 0x0000000000017941 */ /* 0x000fea0003800000 */
.L_x_272:
[----:B-----5:R-:W-:Y:S01]  /*6410*/  FMUL R12, R25, R156 ;  /* 0x0000009c190c7220 */ /* 0x020fe20000400000 */
[----:B------:R-:W-:Y:S01]  /*6420*/  ISETP.GT.AND P0, PT, R0, 0x8, P0 ;  /* 0x000000080000780c */ /* 0x000fe20000704270 */
[----:B------:R-:W-:Y:S02]  /*6430*/  BSSY B1, `(.L_x_274) ;  /* 0x0000005000017945 */ /* 0x000fe40003800000 */
[----:B------:R-:W-:-:S05]  /*6440*/  FFMA R145, R145, R155, R12 ;  /* 0x0000009b91917223 */ /* 0x000fca000000000c */
[----:B------:R0:W-:Y:S05]  /*6450*/  @P2 STG.E desc[UR36][R4.64+0x3c4], R145 ;  /* 0x0003c49104002986 */ /* 0x0001ea000c101924 */
[----:B------:R-:W-:Y:S05]  /*6460*/  @!P0 BRA `(.L_x_275) ;  /* 0x0000000000048947 */ /* 0x000fea0003800000 */
[----:B------:R0:W5:Y:S02]  /*6470*/  LDG.E.LTC128B R25, desc[UR36][R8.64+0x3c0] ;  /* 0x0003c02408197981 */ /* 0x000164000c1e1920 */
.L_x_275:
[----:B------:R-:W-:Y:S05]  /*6480*/  BSYNC B1 ;  /* 0x0000000000017941 */ /* 0x000fea0003800000 */
.L_x_274:
        /* <DEDUP_REMOVED lines=8> */
.L_x_277:
[----:B------:R-:W-:Y:S05]  /*6510*/  BSYNC B1 ;  /* 0x0000000000017941 */ /* 0x000fea0003800000 */
.L_x_276:
        /* <DEDUP_REMOVED lines=8> */
.L_x_279:
[----:B------:R-:W-:Y:S05]  /*65a0*/  BSYNC B1 ;  /* 0x0000000000017941 */ /* 0x000fea0003800000 */
.L_x_278:
[----:B-----5:R-:W-:Y:S01]  /*65b0*/  FMUL R3, R25, R156 ;  /* 0x0000009c19037220 */ /* 0x020fe20000400000 */
[----:B------:R-:W-:Y:S01]  /*65c0*/  ISETP.GT.AND P1, PT, R0, RZ, P0 ;  /* 0x000000ff0000720c */ /* 0x000fe20000724270 */
[----:B------:R-:W-:Y:S02]  /*65d0*/  BSSY B1, `(.L_x_280) ;  /* 0x0000005000017945 */ /* 0x000fe40003800000 */
[----:B------:R-:W-:-:S05]  /*65e0*/  FFMA R3, R148, R155, R3 ;  /* 0x0000009b94037223 */ /* 0x000fca0000000003 */
[----:B------:R0:W-:Y:S05]  /*65f0*/  @P3 STG.E desc[UR36][R4.64+0x3e0], R3 ;  /* 0x0003e00304003986 */ /* 0x0001ea000c101924 */
[----:B------:R-:W-:Y:S05]  /*6600*/  @!P1 BRA `(.L_x_281) ;  /* 0x0000000000049947 */ /* 0x000fea0003800000 */
[----:B------:R0:W5:Y:S02]  /*6610*/  LDG.E.LTC128B R25, desc[UR36][R6.64+0x3e4] ;  /* 0x0003e42406197981 */ /* 0x000164000c1e1920 */
.L_x_281:
[----:B------:R-:W-:Y:S05]  /*6620*/  BSYNC B1 ;  /* 0x0000000000017941 */ /* 0x000fea0003800000 */
.L_x_280:
[----:B0---45:R-:W-:Y:S01]  /*6630*/  FMUL R6, R25, R156 ;  /* 0x0000009c19067220 */ /* 0x031fe20000400000 */
[----:B------:R-:W-:Y:S01]  /*6640*/  ISETP.GT.AND P2, PT, R0, 0x8, P2 ;  /* 0x000000080000780c */ /* 0x000fe20001744270 */
[----:B------:R-:W-:Y:S02]  /*6650*/  BSSY B1, `(.L_x_282) ;  /* 0x0000005000017945 */ /* 0x000fe40003800000 */
[----:B------:R-:W-:-:S05]  /*6660*/  FFMA R149, R149, R155, R6 ;  /* 0x0000009b95957223 */ /* 0x000fca0000000006 */
[----:B------:R0:W-:Y:S05]  /*6670*/  @P1 STG.E desc[UR36][R4.64+0x3e4], R149 ;  /* 0x0003e49504001986 */ /* 0x0001ea000c101924 */
[----:B------:R-:W-:Y:S05]  /*6680*/  @!P2 BRA `(.L_x_283) ;  /* 0x000000000004a947 */ /* 0x000fea0003800000 */
[----:B------:R4:W5:Y:S02]  /*6690*/  LDG.E.LTC128B R25, desc[UR36][R8.64+0x3e0] ;  /* 0x0003e02408197981 */ /* 0x000964000c1e1920 */
.L_x_283:
[----:B------:R-:W-:Y:S05]  /*66a0*/  BSYNC B1 ;  /* 0x0000000000017941 */ /* 0x000fea0003800000 */
.L_x_282:
[----:B-----5:R-:W-:Y:S01]  /*66b0*/  FMUL R3, R25, R156 ;  /* 0x0000009c19037220 */ /* 0x020fe20000400000 */
[----:B01----:R-:W-:Y:S01]  /*66c0*/  @P2 IMAD.MOV.U32 R4, RZ, RZ, R10 ;  /* 0x000000ffff042224 */ /* 0x003fe200078e000a */
[----:B------:R-:W-:Y:S01]  /*66d0*/  ISETP.GT.AND P0, PT, R0, 0x8, P0 ;  /* 0x000000080000780c */ /* 0x000fe20000704270 */
[----:B------:R-:W-:Y:S02]  /*66e0*/  @P2 IMAD.MOV.U32 R5, RZ, RZ, R11 ;  /* 0x000000ffff052224 */ /* 0x000fe400078e000b */
[----:B------:R-:W-:Y:S01]  /*66f0*/  FFMA R3, R150, R155, R3 ;  /* 0x0000009b96037223 */ /* 0x000fe20000000003 */
[----:B------:R-:W-:Y:S04]  /*6700*/  BSSY B1, `(.L_x_284) ;  /* 0x0000004000017945 */ /* 0x000fe80003800000 */
[----:B------:R0:W-:Y:S05]  /*6710*/  @P2 STG.E desc[UR36][R4.64+0x3e0], R3 ;  /* 0x0003e00304002986 */ /* 0x0001ea000c101924 */
[----:B------:R-:W-:Y:S05]  /*6720*/  @!P0 BRA `(.L_x_285) ;  /* 0x0000000000048947 */ /* 0x000fea0003800000 */
[----:B------:R1:W5:Y:S02]  /*6730*/  LDG.E.LTC128B R25, desc[UR36][R8.64+0x3e4] ;  /* 0x0003e42408197981 */ /* 0x000364000c1e1920 */
.L_x_285:
[----:B------:R-:W-:Y:S05]  /*6740*/  BSYNC B1 ;  /* 0x0000000000017941 */ /* 0x000fea0003800000 */
.L_x_284:
[----:B-----5:R-:W-:-:S04]  /*6750*/  FMUL R0, R25, R156 ;  /* 0x0000009c19007220 */ /* 0x020fc80000400000 */
[----:B------:R-:W-:Y:S01]  /*6760*/  FFMA R151, R151, R155, R0 ;  /* 0x0000009b97977223 */ /* 0x000fe20000000000 */
[----:B------:R-:W-:Y:S06]  /*6770*/  @!P0 BRA `(.L_x_286) ;  /* 0x0000001c00208947 */ /* 0x000fec0003800000 */
[----:B------:R0:W-:Y:S01]  /*6780*/  STG.E desc[UR36][R10.64+0x3e4], R151 ;  /* 0x0003e4970a007986 */ /* 0x0001e2000c101924 */
[----:B------:R-:W-:Y:S05]  /*6790*/  BRA `(.L_x_286) ;  /* 0x0000001c00187947 */ /* 0x000fea0003800000 */
.L_x_33:
[----:B------:R-:W-:Y:S01]  /*67a0*/  ISETP.GT.AND P3, PT, R3, 0x1, PT ;  /* 0x000000010300780c */ /* 0x000fe20003f64270 */
[----:B------:R-:W-:Y:S01]  /*67b0*/  ULDC.64 UR4, c[0x0][0x5c0] ;  /* 0x0001700000047ab9 */ /* 0x000fe20000000a00 */
[-C--:B------:R-:W-:Y:S01]  /*67c0*/  FMUL R9, R24, R155.reuse ;  /* 0x0000009b18097220 */ /* 0x080fe20000400000 */
[----:B------:R-:W-:Y:S01]  /*67d0*/  LEA R4, P1, R162, UR4, 0x2 ;  /* 0x00000004a2047c11 */ /* 0x000fe2000f8210ff */
[-C--:B------:R-:W-:Y:S01]  /*67e0*/  FMUL R25, R25, R155.reuse ;  /* 0x0000009b19197220 */ /* 0x080fe20000400000 */
[----:B------:R-:W-:Y:S01]  /*67f0*/  ISETP.GT.AND P2, PT, R0, RZ, P3 ;  /* 0x000000ff0000720c */ /* 0x000fe20001f44270 */
[-C--:B------:R-:W-:Y:S01]  /*6800*/  FMUL R27, R27, R155.reuse ;  /* 0x0000009b1b1b7220 */ /* 0x080fe20000400000 */
[----:B------:R-:W-:Y:S01]  /*6810*/  LEA.HI.X R5, R162, UR5, R171, 0x2, P1 ;  /* 0x00000005a2057c11 */ /* 0x000fe200088f14ab */
[-C--:B------:R-:W-:Y:S01]  /*6820*/  FMUL R29, R29, R155.reuse ;  /* 0x0000009b1d1d7220 */ /* 0x080fe20000400000 */
[----:B------:R-:W-:Y:S01]  /*6830*/  ISETP.GT.AND P0, PT, R0, 0x8, P0 ;  /* 0x000000080000780c */ /* 0x000fe20000704270 */
[-C--:B------:R-:W-:Y:S01]  /*6840*/  FMUL R31, R31, R155.reuse ;  /* 0x0000009b1f1f7220 */ /* 0x080fe20000400000 */
[----:B------:R-:W-:Y:S01]  /*6850*/  ISETP.GT.AND P5, PT, R3, 0x8, PT ;  /* 0x000000080300780c */ /* 0x000fe20003fa4270 */
[----:B------:R0:W-:Y:S01]  /*6860*/  @P4 STG.E desc[UR36][R4.64], R9 ;  /* 0x0000000904004986 */ /* 0x0001e2000c101924 */
[C---:B------:R-:W-:Y:S01]  /*6870*/  SHF.L.U64.HI R11, R10.reuse, 0x5, R11 ;  /* 0x000000050a0b7819 */ /* 0x040fe2000001020b */
[-C--:B------:R-:W-:Y:S01]  /*6880*/  FMUL R33, R33, R155.reuse ;  /* 0x0000009b21217220 */ /* 0x080fe20000400000 */
[----:B------:R-:W-:Y:S01]  /*6890*/  LEA R6, P1, R10, R4, 0x5 ;  /* 0x000000040a067211 */ /* 0x000fe200078228ff */
[-C--:B------:R-:W-:Y:S01]  /*68a0*/  FMUL R35, R35, R155.reuse ;  /* 0x0000009b23237220 */ /* 0x080fe20000400000 */
[C---:B------:R-:W-:Y:S01]  /*68b0*/  ISETP.GT.AND P3, PT, R0.reuse, 0x8, P3 ;  /* 0x000000080000780c */ /* 0x040fe20001f64270 */
[----:B------:R-:W-:Y:S01]  /*68c0*/  @P2 STG.E desc[UR36][R4.64+0x4], R25 ;  /* 0x0000041904002986 */ /* 0x000fe2000c101924 */
[----:B------:R-:W-:Y:S01]  /*68d0*/  ISETP.GT.AND P4, PT, R3, 0x9, PT ;  /* 0x000000090300780c */ /* 0x000fe20003f84270 */
[----:B------:R-:W-:Y:S01]  /*68e0*/  IMAD.X R7, R11, 0x1, R5, P1 ;  /* 0x000000010b077824 */ /* 0x000fe200008e0605 */
[----:B------:R-:W-:Y:S01]  /*68f0*/  ISETP.GT.AND P2, PT, R0, RZ, P5 ;  /* 0x000000ff0000720c */ /* 0x000fe20002f44270 */
[-C--:B------:R-:W-:Y:S01]  /*6900*/  FMUL R11, R28, R155.reuse ;  /* 0x0000009b1c0b7220 */ /* 0x080fe20000400000 */
[----:B------:R-:W-:Y:S01]  /*6910*/  ISETP.GT.AND P1, PT, R0, RZ, P4 ;  /* 0x000000ff0000720c */ /* 0x000fe20002724270 */
[-C--:B0-----:R-:W-:Y:S01]  /*6920*/  FMUL R9, R26, R155.reuse ;  /* 0x0000009b1a097220 */ /* 0x081fe20000400000 */
[C---:B------:R-:W-:Y:S01]  /*6930*/  ISETP.GT.AND P4, PT, R0.reuse, 0x8, P4 ;  /* 0x000000080000780c */ /* 0x040fe20002784270 */
[-C--:B------:R-:W-:Y:S01]  /*6940*/  FMUL R37, R37, R155.reuse ;  /* 0x0000009b25257220 */ /* 0x080fe20000400000 */
[-C--:B------:R-:W-:Y:S01]  /*6950*/  FMUL R39, R39, R155.reuse ;  /* 0x0000009b27277220 */ /* 0x080fe20000400000 */
[-C--:B------:R-:W-:Y:S01]  /*6960*/  FMUL R41, R41, R155.reuse ;  /* 0x0000009b29297220 */ /* 0x080fe20000400000 */
[----:B------:R0:W-:Y:S01]  /*6970*/  @P0 STG.E desc[UR36][R6.64], R9 ;  /* 0x0000000906000986 */ /* 0x0001e2000c101924 */
[C---:B------:R-:W-:Y:S01]  /*6980*/  ISETP.GT.AND P0, PT, R0.reuse, 0x8, P5 ;  /* 0x000000080000780c */ /* 0x040fe20002f04270 */
[-C--:B------:R-:W-:Y:S01]  /*6990*/  FMUL R43, R43, R155.reuse ;  /* 0x0000009b2b2b7220 */ /* 0x080fe20000400000 */
[C---:B------:R-:W-:Y:S01]  /*69a0*/  ISETP.GT.AND P5, PT, R3.reuse, 0x10, PT ;  /* 0x000000100300780c */ /* 0x040fe20003fa4270 */
[----:B------:R-:W-:Y:S01]  /*69b0*/  @P3 STG.E desc[UR36][R6.64+0x4], R27 ;  /* 0x0000041b06003986 */ /* 0x000fe2000c101924 */
[----:B------:R-:W-:Y:S01]  /*69c0*/  ISETP.GT.AND P3, PT, R3, 0x11, PT ;  /* 0x000000110300780c */ /* 0x000fe20003f64270 */
[-C--:B------:R-:W-:Y:S01]  /*69d0*/  FMUL R45, R45, R155.reuse ;  /* 0x0000009b2d2d7220 */ /* 0x080fe20000400000 */
[-C--:B------:R-:W-:Y:S01]  /*69e0*/  FMUL R47, R47, R155.reuse ;  /* 0x0000009b2f2f7220 */ /* 0x080fe20000400000 */
[----:B------:R1:W-:Y:S01]  /*69f0*/  @P2 STG.E desc[UR36][R4.64+0x20], R11 ;  /* 0x0000200b04002986 */ /* 0x0003e2000c101924 */
[----:B------:R-:W-:Y:S01]  /*6a00*/  ISETP.GT.AND P2, PT, R0, RZ, P5 ;  /* 0x000000ff0000720c */ /* 0x000fe20002f44270 */
[-C--:B------:R-:W-:Y:S01]  /*6a10*/  FMUL R49, R49, R155.reuse ;  /* 0x0000009b31317220 */ /* 0x080fe20000400000 */
[-C--:B------:R-:W-:Y:S01]  /*6a20*/  FMUL R51, R51, R155.reuse ;  /* 0x0000009b33337220 */ /* 0x080fe20000400000 */
[----:B------:R-:W-:Y:S01]  /*6a30*/  @P1 STG.E desc[UR36][R4.64+0x24], R29 ;  /* 0x0000241d04001986 */ /* 0x000fe2000c101924 */
[-C--:B0-----:R-:W-:Y:S01]  /*6a40*/  FMUL R9, R30, R155.reuse ;  /* 0x0000009b1e097220 */ /* 0x081fe20000400000 */
[C---:B------:R-:W-:Y:S01]  /*6a50*/  ISETP.GT.AND P1, PT, R0.reuse, RZ, P3 ;  /* 0x000000ff0000720c */ /* 0x040fe20001f24270 */
[-C--:B------:R-:W-:Y:S01]  /*6a60*/  FMUL R53, R53, R155.reuse ;  /* 0x0000009b35357220 */ /* 0x080fe20000400000 */
[C---:B------:R-:W-:Y:S01]  /*6a70*/  ISETP.GT.AND P3, PT, R0.reuse, 0x8, P3 ;  /* 0x000000080000780c */ /* 0x040fe20001f64270 */
[-C--:B------:R-:W-:Y:S01]  /*6a80*/  FMUL R55, R55, R155.reuse ;  /* 0x0000009b37377220 */ /* 0x080fe20000400000 */
[----:B------:R0:W-:Y:S01]  /*6a90*/  @P0 STG.E desc[UR36][R6.64+0x20], R9 ;  /* 0x0000200906000986 */ /* 0x0001e2000c101924 */
[----:B------:R-:W-:Y:S01]  /*6aa0*/  ISETP.GT.AND P0, PT, R0, 0x8, P5 ;  /* 0x000000080000780c */ /* 0x000fe20002f04270 */
[-C--:B-1----:R-:W-:Y:S01]  /*6ab0*/  FMUL R11, R32, R155.reuse ;  /* 0x0000009b200b7220 */ /* 0x082fe20000400000 */
        /* <DEDUP_REMOVED lines=143> */
[----:B-1----:R-:W-:Y:S01]  /*73b0*/  FMUL R11, R64, R155 ;  /* 0x0000009b400b7220 */ /* 0x002fe20000400000 */
[C---:B------:R-:W-:Y:S01]  /*73c0*/  ISETP.GT.AND P5, PT, R3.reuse, 0x58, PT ;  /* 0x000000580300780c */ /* 0x040fe20003fa4270 */
[----:B------:R-:W-:Y:S01]  /*73d0*/  @P4 STG.E desc[UR36][R6.64+0x124], R63 ;  /* 0x0001243f06004986 */ /* 0x000fe2000c101924 */
[----:B------:R-:W-:-:S03]  /*73e0*/  ISETP.GT.AND P4, PT, R3, 0x59, PT ;  /* 0x000000590300780c */ /* 0x000fc60003f84270 */
[----:B------:R1:W-:Y:S01]  /*73f0*/  @P2 STG.E desc[UR36][R4.64+0x140], R11 ;  /* 0x0001400b04002986 */ /* 0x0003e2000c101924 */
[----:B------:R-:W-:-:S03]  /*7400*/  ISETP.GT.AND P2, PT, R0, RZ, P5 ;  /* 0x000000ff0000720c */ /* 0x000fc60002f44270 */
[----:B------:R-:W-:Y:S01]  /*7410*/  @P1 STG.E desc[UR36][R4.64+0x144], R65 ;  /* 0x0001444104001986 */ /* 0x000fe2000c101924 */
[-C--:B0-----:R-:W-:Y:S01]  /*7420*/  FMUL R9, R66, R155.reuse ;  /* 0x0000009b42097220 */ /* 0x081fe20000400000 */
[C---:B------:R-:W-:Y:S02]  /*7430*/  ISETP.GT.AND P1, PT, R0.reuse, RZ, P4 ;  /* 0x000000ff0000720c */ /* 0x040fe40002724270 */
[C---:B------:R-:W-:Y:S02]  /*7440*/  ISETP.GT.AND P4, PT, R0.reuse, 0x8, P4 ;  /* 0x000000080000780c */ /* 0x040fe40002784270 */
        /* <DEDUP_REMOVED lines=93> */
[----:B------:R-:W-:Y:S01]  /*7a20*/  ISETP.GT.AND P1, PT, R0, RZ, P4 ;  /* 0x000000ff0000720c */ /* 0x000fe20002724270 */
[----:B0-----:R-:W-:Y:S01]  /*7a30*/  FMUL R9, R98, R155 ;  /* 0x0000009b62097220 */ /* 0x001fe20000400000 */
[----:B------:R-:W-:-:S04]  /*7a40*/  ISETP.GT.AND P4, PT, R0, 0x8, P4 ;  /* 0x000000080000780c */ /* 0x000fc80002784270 */
[----:B------:R0:W-:Y:S01]  /*7a50*/  @P0 STG.E desc[UR36][R6.64+0x240], R9 ;  /* 0x0002400906000986 */ /* 0x0001e2000c101924 */
[----:B-1----:R-:W-:Y:S01]  /*7a60*/  FMUL R11, R100, R155 ;  /* 0x0000009b640b7220 */ /* 0x002fe20000400000 */
[----:B------:R-:W-:Y:S02]  /*7a70*/  ISETP.GT.AND P0, PT, R0, 0x8, P5 ;  /* 0x000000080000780c */ /* 0x000fe40002f04270 */
[----:B------:R-:W-:Y:S01]  /*7a80*/  @P3 STG.E desc[UR36][R6.64+0x244], R99 ;  /* 0x0002446306003986 */ /* 0x000fe2000c101924 */
[----:B------:R-:W-:-:S03]  /*7a90*/  ISETP.GT.AND P5, PT, R3, 0xa0, PT ;  /* 0x000000a00300780c */ /* 0x000fc60003fa4270 */
[----:B------:R1:W-:Y:S01]  /*7aa0*/  @P2 STG.E desc[UR36][R4.64+0x260], R11 ;  /* 0x0002600b04002986 */ /* 0x0003e2000c101924 */
[----:B------:R-:W-:Y:S02]  /*7ab0*/  ISETP.GT.AND P2, PT, R3, 0xa1, PT ;  /* 0x000000a10300780c */ /* 0x000fe40003f44270 */
[C---:B------:R-:W-:Y:S01]  /*7ac0*/  ISETP.GT.AND P3, PT, R0.reuse, RZ, P5 ;  /* 0x000000ff0000720c */ /* 0x040fe20002f64270 */
[----:B------:R-:W-:Y:S01]  /*7ad0*/  @P1 STG.E desc[UR36][R4.64+0x264], R101 ;  /* 0x0002646504001986 */ /* 0x000fe2000c101924 */
[----:B------:R-:W-:Y:S01]  /*7ae0*/  ISETP.GT.AND P1, PT, R0, RZ, P2 ;  /* 0x000000ff0000720c */ /* 0x000fe20001724270 */
[----:B0-----:R-:W-:Y:S01]  /*7af0*/  FMUL R9, R102, R155 ;  /* 0x0000009b66097220 */ /* 0x001fe20000400000 */
[----:B------:R-:W-:-:S04]  /*7b00*/  ISETP.GT.AND P2, PT, R0, 0x8, P2 ;  /* 0x000000080000780c */ /* 0x000fc80001744270 */
[----:B------:R0:W-:Y:S01]  /*7b10*/  @P0 STG.E desc[UR36][R6.64+0x260], R9 ;  /* 0x0002600906000986 */ /* 0x0001e2000c101924 */
[----:B-1----:R-:W-:Y:S01]  /*7b20*/  FMUL R11, R104, R155 ;  /* 0x0000009b680b7220 */ /* 0x002fe20000400000 */
[----:B------:R-:W-:Y:S02]  /*7b30*/  ISETP.GT.AND P0, PT, R0, 0x8, P5 ;  /* 0x000000080000780c */ /* 0x000fe40002f04270 */
[----:B------:R-:W-:Y:S04]  /*7b40*/  @P4 STG.E desc[UR36][R6.64+0x264], R103 ;  /* 0x0002646706004986 */ /* 0x000fe8000c101924 */
[----:B------:R1:W-:Y:S01]  /*7b50*/  @P3 STG.E desc[UR36][R4.64+0x280], R11 ;  /* 0x0002800b04003986 */ /* 0x0003e2000c101924 */
[----:B------:R-:W-:-:S03]  /*7b60*/  ISETP.GT.AND P3, PT, R3, 0xa8, PT ;  /* 0x000000a80300780c */ /* 0x000fc60003f64270 */
[----:B------:R-:W-:Y:S01]  /*7b70*/  @P1 STG.E desc[UR36][R4.64+0x284], R105 ;  /* 0x0002846904001986 */ /* 0x000fe2000c101924 */
[----:B------:R-:W-:Y:S01]  /*7b80*/  ISETP.GT.AND P1, PT, R3, 0xa9, PT ;  /* 0x000000a90300780c */ /* 0x000fe20003f24270 */
[-C--:B0-----:R-:W-:Y:S01]  /*7b90*/  FMUL R9, R106, R155.reuse ;  /* 0x0000009b6a097220 */ /* 0x081fe20000400000 */
[C---:B------:R-:W-:Y:S02]  /*7ba0*/  ISETP.GT.AND P5, PT, R0.reuse, RZ, P3 ;  /* 0x000000ff0000720c */ /* 0x040fe40001fa4270 */
[----:B------:R-:W-:Y:S02]  /*7bb0*/  ISETP.GT.AND P4, PT, R0, RZ, P1 ;  /* 0x000000ff0000720c */ /* 0x000fe40000f84270 */
[----:B------:R0:W-:Y:S01]  /*7bc0*/  @P0 STG.E desc[UR36][R6.64+0x280], R9 ;  /* 0x0002800906000986 */ /* 0x0001e2000c101924 */
[----:B-1----:R-:W-:Y:S01]  /*7bd0*/  FMUL R11, R108, R155 ;  /* 0x0000009b6c0b7220 */ /* 0x002fe20000400000 */
[C---:B------:R-:W-:Y:S02]  /*7be0*/  ISETP.GT.AND P3, PT, R0.reuse, 0x8, P3 ;  /* 0x000000080000780c */ /* 0x040fe40001f64270 */
[----:B------:R-:W-:Y:S01]  /*7bf0*/  @P2 STG.E desc[UR36][R6.64+0x284], R107 ;  /* 0x0002846b06002986 */ /* 0x000fe2000c101924 */
[----:B------:R-:W-:-:S02]  /*7c00*/  ISETP.GT.AND P1, PT, R0, 0x8, P1 ;  /* 0x000000080000780c */ /* 0x000fc40000f24270 */
[C---:B------:R-:W-:Y:S02]  /*7c10*/  ISETP.GT.AND P0, PT, R3.reuse, 0xb0, PT ;  /* 0x000000b00300780c */ /* 0x040fe40003f04270 */
[C---:B------:R-:W-:Y:S01]  /*7c20*/  ISETP.GT.AND P2, PT, R3.reuse, 0xb1, PT ;  /* 0x000000b10300780c */ /* 0x040fe20003f44270 */
[----:B------:R1:W-:Y:S01]  /*7c30*/  @P5 STG.E desc[UR36][R4.64+0x2a0], R11 ;  /* 0x0002a00b04005986 */ /* 0x0003e2000c101924 */
[----:B------:R-:W-:Y:S01]  /*7c40*/  ISETP.GT.AND P5, PT, R0, RZ, P0 ;  /* 0x000000ff0000720c */ /* 0x000fe200007a4270 */
[-C--:B0-----:R-:W-:Y:S01]  /*7c50*/  FMUL R9, R110, R155.reuse ;  /* 0x0000009b6e097220 */ /* 0x081fe20000400000 */
[C---:B------:R-:W-:Y:S01]  /*7c60*/  ISETP.GT.AND P0, PT, R0.reuse, 0x8, P0 ;  /* 0x000000080000780c */ /* 0x040fe20000704270 */
[----:B------:R-:W-:Y:S01]  /*7c70*/  @P4 STG.E desc[UR36][R4.64+0x2a4], R109 ;  /* 0x0002a46d04004986 */ /* 0x000fe2000c101924 */
[C---:B------:R-:W-:Y:S02]  /*7c80*/  ISETP.GT.AND P4, PT, R0.reuse, RZ, P2 ;  /* 0x000000ff0000720c */ /* 0x040fe40001784270 */
[----:B------:R-:W-:Y:S01]  /*7c90*/  ISETP.GT.AND P2, PT, R0, 0x8, P2 ;  /* 0x000000080000780c */ /* 0x000fe20001744270 */
[----:B------:R0:W-:Y:S01]  /*7ca0*/  @P3 STG.E desc[UR36][R6.64+0x2a0], R9 ;  /* 0x0002a00906003986 */ /* 0x0001e2000c101924 */
[----:B------:R-:W-:Y:S01]  /*7cb0*/  ISETP.GT.AND P3, PT, R3, 0xb9, PT ;  /* 0x000000b90300780c */ /* 0x000fe20003f64270 */
[----:B-1----:R-:W-:-:S02]  /*7cc0*/  FMUL R11, R112, R155 ;  /* 0x0000009b700b7220 */ /* 0x002fc40000400000 */
[----:B------:R-:W-:Y:S01]  /*7cd0*/  @P1 STG.E desc[UR36][R6.64+0x2a4], R111 ;  /* 0x0002a46f06001986 */ /* 0x000fe2000c101924 */
[----:B------:R-:W-:-:S03]  /*7ce0*/  ISETP.GT.AND P1, PT, R3, 0xb8, PT ;  /* 0x000000b80300780c */ /* 0x000fc60003f24270 */
[----:B------:R1:W-:Y:S01]  /*7cf0*/  @P5 STG.E desc[UR36][R4.64+0x2c0], R11 ;  /* 0x0002c00b04005986 */ /* 0x0003e2000c101924 */
[----:B------:R-:W-:Y:S01]  /*7d00*/  ISETP.GT.AND P5, PT, R0, RZ, P1 ;  /* 0x000000ff0000720c */ /* 0x000fe20000fa4270 */
[-C--:B0-----:R-:W-:Y:S02]  /*7d10*/  FMUL R9, R114, R155.reuse ;  /* 0x0000009b72097220 */ /* 0x081fe40000400000 */
[----:B------:R-:W-:Y:S01]  /*7d20*/  @P4 STG.E desc[UR36][R4.64+0x2c4], R113 ;  /* 0x0002c47104004986 */ /* 0x000fe2000c101924 */
[C---:B------:R-:W-:Y:S02]  /*7d30*/  ISETP.GT.AND P4, PT, R0.reuse, RZ, P3 ;  /* 0x000000ff0000720c */ /* 0x040fe40001f84270 */
[C---:B------:R-:W-:Y:S01]  /*7d40*/  ISETP.GT.AND P1, PT, R0.reuse, 0x8, P1 ;  /* 0x000000080000780c */ /* 0x040fe20000f24270 */
[----:B------:R0:W-:Y:S01]  /*7d50*/  @P0 STG.E desc[UR36][R6.64+0x2c0], R9 ;  /* 0x0002c00906000986 */ /* 0x0001e2000c101924 */
[C---:B------:R-:W-:Y:S02]  /*7d60*/  ISETP.GT.AND P0, PT, R3.reuse, 0xc0, PT ;  /* 0x000000c00300780c */ /* 0x040fe40003f04270 */
[----:B------:R-:W-:Y:S01]  /*7d70*/  ISETP.GT.AND P3, PT, R0, 0x8, P3 ;  /* 0x000000080000780c */ /* 0x000fe20001f64270 */
[----:B-1----:R-:W-:Y:S01]  /*7d80*/  FMUL R11, R116, R155 ;  /* 0x0000009b740b7220 */ /* 0x002fe20000400000 */
        /* <DEDUP_REMOVED lines=69> */
[----:B------:R-:W-:Y:S02]  /*81e0*/  ISETP.GT.AND P3, PT, R0, 0x8, P3 ;  /* 0x000000080000780c */ /* 0x000fe40001f64270 */
[C---:B------:R-:W-:Y:S01]  /*81f0*/  ISETP.GT.AND P0, PT, R3.reuse, 0xf0, PT ;  /* 0x000000f00300780c */ /* 0x040fe20003f04270 */
        /* <DEDUP_REMOVED lines=12> */
[-C--:B-1----:R-:W-:Y:S01]  /*82c0*/  FMUL R11, R144, R155.reuse ;  /* 0x0000009b900b7220 */ /* 0x082fe20000400000 */
[----:B------:R-:W-:Y:S01]  /*82d0*/  @P3 STG.E desc[UR36][R6.64+0x3a4], R143 ;  /* 0x0003a48f06003986 */ /* 0x000fe2000c101924 */
[----:B------:R-:W-:Y:S01]  /*82e0*/  ISETP.GT.AND P3, PT, R3, 0xf8, PT ;  /* 0x000000f80300780c */ /* 0x000fe20003f64270 */
[----:B------:R-:W-:-:S02]  /*82f0*/  FMUL R3, R146, R155 ;  /* 0x0000009b92037220 */ /* 0x000fc40000400000 */
[----:B------:R1:W-:Y:S01]  /*8300*/  @P5 STG.E desc[UR36][R4.64+0x3c0], R11 ;  /* 0x0003c00b04005986 */ /* 0x0003e2000c101924 */
[C---:B------:R-:W-:Y:S02]  /*8310*/  ISETP.GT.AND P5, PT, R0.reuse, RZ, P3 ;  /* 0x000000ff0000720c */ /* 0x040fe40001fa4270 */
[C---:B------:R-:W-:Y:S01]  /*8320*/  ISETP.GT.AND P3, PT, R0.reuse, 0x8, P3 ;  /* 0x000000080000780c */ /* 0x040fe20001f64270 */
[----:B------:R-:W-:Y:S01]  /*8330*/  @P4 STG.E desc[UR36][R4.64+0x3c4], R145 ;  /* 0x0003c49104004986 */ /* 0x000fe2000c101924 */
[----:B------:R-:W-:Y:S01]  /*8340*/  ISETP.GT.AND P4, PT, R0, RZ, P1 ;  /* 0x000000ff0000720c */ /* 0x000fe20000f84270 */
[-C--:B0-----:R-:W-:Y:S01]  /*8350*/  FMUL R9, R148, R155.reuse ;  /* 0x0000009b94097220 */ /* 0x081fe20000400000 */
[----:B------:R-:W-:Y:S01]  /*8360*/  ISETP.GT.AND P1, PT, R0, 0x8, P1 ;  /* 0x000000080000780c */ /* 0x000fe20000f24270 */
[----:B------:R-:W-:Y:S04]  /*8370*/  @P0 STG.E desc[UR36][R6.64+0x3c0], R3 ;  /* 0x0003c00306000986 */ /* 0x000fe8000c101924 */
[----:B------:R-:W-:Y:S01]  /*8380*/  @P2 STG.E desc[UR36][R6.64+0x3c4], R147 ;  /* 0x0003c49306002986 */ /* 0x000fe2000c101924 */
[----:B-1----:R-:W-:-:S03]  /*8390*/  FMUL R11, R150, R155 ;  /* 0x0000009b960b7220 */ /* 0x002fc60000400000 */
[----:B------:R-:W-:Y:S04]  /*83a0*/  @P5 STG.E desc[UR36][R4.64+0x3e0], R9 ;  /* 0x0003e00904005986 */ /* 0x000fe8000c101924 */
[----:B------:R0:W-:Y:S02]  /*83b0*/  @P4 STG.E desc[UR36][R4.64+0x3e4], R149 ;  /* 0x0003e49504004986 */ /* 0x0001e4000c101924 */
[----:B0-----:R-:W-:Y:S02]  /*83c0*/  @P3 IMAD.MOV.U32 R4, RZ, RZ, R6 ;  /* 0x000000ffff043224 */ /* 0x001fe400078e0006 */
[----:B------:R-:W-:-:S05]  /*83d0*/  @P3 IMAD.MOV.U32 R5, RZ, RZ, R7 ;  /* 0x000000ffff053224 */ /* 0x000fca00078e0007 */
[----:B------:R0:W-:Y:S04]  /*83e0*/  @P3 STG.E desc[UR36][R4.64+0x3e0], R11 ;  /* 0x0003e00b04003986 */ /* 0x0001e8000c101924 */
[----:B------:R0:W-:Y:S02]  /*83f0*/  @P1 STG.E desc[UR36][R6.64+0x3e4], R151 ;  /* 0x0003e49706001986 */ /* 0x0001e4000c101924 */
.L_x_286:
[----:B------:R-:W-:Y:S05]  /*8400*/  BSYNC B0 ;  /* 0x0000000000007941 */ /* 0x000fea0003800000 */
.L_x_32:
[----:B------:R-:W-:Y:S01]  /*8410*/  ULDC UR4, c[0x0][0xc] ;  /* 0x0000030000047ab9 */ /* 0x000fe20000000800 */
[----:B------:R-:W-:Y:S01]  /*8420*/  ULDC UR5, c[0x0][0x10] ;  /* 0x0000040000057ab9 */ /* 0x000fe20000000800 */
[----:B0-----:R-:W0:Y:S01]  /*8430*/  LDC R3, c[0x0][0x14] ;  /* 0x00000500ff037b82 */ /* 0x001e220000000800 */
[----:B------:R-:W-:Y:S01]  /*8440*/  UIMAD.WIDE.U32 UR4, UR4, UR5, URZ ;  /* 0x00000005040472a5 */ /* 0x000fe2000f8e003f */
[----:B------:R-:W-:Y:S01]  /*8450*/  PRMT R0, RZ, 0x7610, R0 ;  /* 0x00007610ff007816 */ /* 0x000fe20000000000 */
[----:B------:R-:W-:Y:S02]  /*8460*/  IMAD.MOV.U32 R153, RZ, RZ, -0x1 ;  /* 0xffffffffff997424 */ /* 0x000fe400078e00ff */
[----:B------:R-:W-:Y:S02]  /*8470*/  IMAD.MOV.U32 R23, RZ, RZ, -0x1 ;  /* 0xffffffffff177424 */ /* 0x000fe400078e00ff */
[----:B0-----:R-:W-:-:S04]  /*8480*/  IMAD.WIDE.U32 R16, R3, UR4, R16 ;  /* 0x0000000403107c25 */ /* 0x001fc8000f8e0010 */
[----:B------:R-:W-:Y:S01]  /*8490*/  IMAD R3, R3, UR5, RZ ;  /* 0x0000000503037c24 */ /* 0x000fe2000f8e02ff */
[----:B------:R-:W-:Y:S02]  /*84a0*/  ULDC.64 UR4, c[0x0][0x650] ;  /* 0x0001940000047ab9 */ /* 0x000fe40000000a00 */
[----:B------:R-:W-:Y:S01]  /*84b0*/  ISETP.GE.U32.AND P0, PT, R16, UR4, PT ;  /* 0x0000000410007c0c */ /* 0x000fe2000bf06070 */
[----:B------:R-:W-:-:S05]  /*84c0*/  IMAD.IADD R17, R17, 0x1, R3 ;  /* 0x0000000111117824 */ /* 0x000fca00078e0203 */
[----:B------:R-:W-:-:S13]  /*84d0*/  ISETP.GE.U32.AND.EX P0, PT, R17, UR5, PT, P0 ;  /* 0x0000000511007c0c */ /* 0x000fda000bf06100 */
[----:B------:R-:W-:Y:S05]  /*84e0*/  @P0 BRA `(.L_x_287) ;  /* 0x0000000400640947 */ /* 0x000fea0003800000 */
[----:B------:R-:W0:Y:S01]  /*84f0*/  S2R R12, SR_CTAID.X ;  /* 0x00000000000c7919 */ /* 0x000e220000002500 */
[----:B---3--:R-:W3:Y:S01]  /*8500*/  LDC.64 R10, c[0x0][0x628] ;  /* 0x00018a00ff0a7b82 */ /* 0x008ee20000000a00 */
[----:B------:R-:W-:Y:S01]  /*8510*/  ULDC UR4, c[0x0][0x150] ;  /* 0x0000540000047ab9 */ /* 0x000fe20000000800 */
[----:B-12-4-:R-:W-:Y:S01]  /*8520*/  IMAD.MOV.U32 R8, RZ, RZ, R16 ;  /* 0x000000ffff087224 */ /* 0x016fe200078e0010 */
[----:B------:R-:W1:Y:S01]  /*8530*/  S2R R24, SR_CTAID.Y ;  /* 0x0000000000187919 */ /* 0x000e620000002600 */
[----:B------:R-:W-:-:S04]  /*8540*/  IMAD.MOV.U32 R9, RZ, RZ, R17 ;  /* 0x000000ffff097224 */ /* 0x000fc800078e0011 */
[----:B------:R-:W2:Y:S08]  /*8550*/  LDC R21, c[0x0][0x144] ;  /* 0x00005100ff157b82 */ /* 0x000eb00000000800 */
[----:B------:R-:W4:Y:S08]  /*8560*/  LDC R0, c[0x0][0x630] ;  /* 0x00018c00ff007b82 */ /* 0x000f300000000800 */
[----:B------:R-:W1:Y:S01]  /*8570*/  LDC.64 R14, c[0x0][0x620] ;  /* 0x00018800ff0e7b82 */ /* 0x000e620000000a00 */
[----:B---3--:R-:W-:-:S04]  /*8580*/  ISETP.NE.U32.AND P0, PT, R10, RZ, PT ;  /* 0x000000ff0a00720c */ /* 0x008fc80003f05070 */
[----:B------:R-:W-:Y:S02]  /*8590*/  ISETP.NE.AND.EX P0, PT, R11, RZ, PT, P0 ;  /* 0x000000ff0b00720c */ /* 0x000fe40003f05300 */
[----:B0-----:R-:W-:-:S05]  /*85a0*/  I2FP.F32.U32 R3, R12 ;  /* 0x0000000c00037245 */ /* 0x001fca0000201000 */
[----:B------:R-:W-:-:S04]  /*85b0*/  FMUL R3, R3, UR4 ;  /* 0x0000000403037c20 */ /* 0x000fc80008400000 */
[----:B------:R0:W3:Y:S02]  /*85c0*/  F2I.U32.TRUNC.NTZ R20, R3 ;  /* 0x0000000300147305 */ /* 0x0000e4000020f000 */
[----:B--2-4-:R-:W-:Y:S05]  /*85d0*/  @!P0 BRA `(.L_x_288) ;  /* 0x0000000000288947 */ /* 0x014fea0003800000 */
[----:B0-----:R-:W0:Y:S02]  /*85e0*/  LDC R3, c[0x0][0x634] ;  /* 0x00018d00ff037b82 */ /* 0x001e240000000800 */
        /* <DEDUP_REMOVED lines=9> */
.L_x_288:
[----:B------:R-:W2:Y:S01]  /*8680*/  LDC.64 R28, c[0x0][0x640] ;  /* 0x00019000ff1c7b82 */ /* 0x000ea20000000a00 */
[-CC-:B------:R-:W-:Y:S01]  /*8690*/  SHF.R.U64 R23, R8, R0.reuse, R9.reuse ;  /* 0x0000000008177219 */ /* 0x180fe20000001209 */
[----:B---3--:R-:W-:Y:S01]  /*86a0*/  IMAD.MOV R20, RZ, RZ, -R20 ;  /* 0x000000ffff147224 */ /* 0x008fe200078e0a14 */
[----:B------:R-:W-:Y:S01]  /*86b0*/  SHF.R.U32.HI R0, RZ, R0, R9 ;  /* 0x00000000ff007219 */ /* 0x000fe20000011609 */
[----:B------:R-:W-:Y:S01]  /*86c0*/  ULDC UR4, c[0x0][0x154] ;  /* 0x0000550000047ab9 */ /* 0x000fe20000000800 */
[----:B0-----:R-:W-:Y:S01]  /*86d0*/  IADD3 R3, P0, RZ, -R23, RZ ;  /* 0x80000017ff037210 */ /* 0x001fe20007f1e0ff */
[----:B------:R-:W-:Y:S02]  /*86e0*/  IMAD R21, R21, R20, R12 ;  /* 0x0000001415157224 */ /* 0x000fe400078e020c */
[----:B------:R-:W0:Y:S01]  /*86f0*/  LDC R6, c[0x0][0x618] ;  /* 0x00018600ff067b82 */ /* 0x000e220000000800 */
[----:B------:R-:W-:Y:S02]  /*8700*/  IMAD.MOV.U32 R7, RZ, RZ, 0x1 ;  /* 0x00000001ff077424 */ /* 0x000fe400078e00ff */
[----:B------:R-:W-:-:S04]  /*8710*/  IMAD.X R5, RZ, RZ, ~R0, P0 ;  /* 0x000000ffff057224 */ /* 0x000fc800000e0e00 */
[-C--:B-1----:R-:W-:Y:S01]  /*8720*/  IMAD R0, R5, R14.reuse, RZ ;  /* 0x0000000e05007224 */ /* 0x082fe200078e02ff */
[----:B------:R-:W1:Y:S01]  /*8730*/  LDC R8, c[0x0][0x608] ;  /* 0x00018200ff087b82 */ /* 0x000e620000000800 */
[----:B------:R-:W-:-:S04]  /*8740*/  IMAD.WIDE.U32 R4, R3, R14, R16 ;  /* 0x0000000e03047225 */ /* 0x000fc800078e0010 */
[----:B------:R-:W-:Y:S01]  /*8750*/  IMAD R3, R3, R15, R0 ;  /* 0x0000000f03037224 */ /* 0x000fe200078e0200 */
[----:B------:R-:W-:Y:S02]  /*8760*/  I2FP.F32.U32 R0, R24 ;  /* 0x0000001800007245 */ /* 0x000fe40000201000 */
[----:B------:R-:W3:Y:S01]  /*8770*/  LDC R26, c[0x0][0x658] ;  /* 0x00019600ff1a7b82 */ /* 0x000ee20000000800 */
[----:B------:R-:W-:Y:S01]  /*8780*/  IMAD.IADD R3, R5, 0x1, R3 ;  /* 0x0000000105037824 */ /* 0x000fe200078e0203 */
[----:B--2---:R-:W-:Y:S01]  /*8790*/  ISETP.NE.U32.AND P0, PT, R28, RZ, PT ;  /* 0x000000ff1c00720c */ /* 0x004fe20003f05070 */
[----:B------:R-:W-:Y:S01]  /*87a0*/  FMUL R0, R0, UR4 ;  /* 0x0000000400007c20 */ /* 0x000fe20008400000 */
[----:B------:R-:W-:Y:S02]  /*87b0*/  IMAD.MOV.U32 R5, RZ, RZ, -0x1 ;  /* 0xffffffffff057424 */ /* 0x000fe400078e00ff */
[----:B------:R-:W-:Y:S01]  /*87c0*/  ISETP.NE.AND.EX P0, PT, R29, RZ, PT, P0 ;  /* 0x000000ff1d00720c */ /* 0x000fe20003f05300 */
[----:B------:R2:W4:Y:S01]  /*87d0*/  F2I.U32.TRUNC.NTZ R13, R0 ;  /* 0x00000000000d7305 */ /* 0x000522000020f000 */
[----:B------:R-:W2:Y:S01]  /*87e0*/  LDC R15, c[0x0][0x148] ;  /* 0x00005200ff0f7b82 */ /* 0x000ea20000000800 */
[----:B0-----:R-:W-:-:S02]  /*87f0*/  SHF.R.U64 R12, R4, R6, R3 ;  /* 0x00000006040c7219 */ /* 0x001fc40000001203 */
[----:B------:R-:W-:-:S05]  /*8800*/  SHF.R.U32.HI R3, RZ, R6, R3 ;  /* 0x00000006ff037219 */ /* 0x000fca0000011603 */
[----:B------:R-:W0:Y:S01]  /*8810*/  LDC R20, c[0x0][0x600] ;  /* 0x00018000ff147b82 */ /* 0x000e220000000800 */
[-CC-:B-1----:R-:W-:Y:S02]  /*8820*/  SHF.R.U64 R10, R12, R8.reuse, R3.reuse ;  /* 0x000000080c0a7219 */ /* 0x182fe40000001203 */
[----:B------:R-:W-:-:S05]  /*8830*/  SHF.R.U32.HI R3, RZ, R8, R3 ;  /* 0x00000008ff037219 */ /* 0x000fca0000011603 */
[----:B------:R-:W1:Y:S01]  /*8840*/  LDC R27, c[0x0][0x648] ;  /* 0x00019200ff1b7b82 */ /* 0x000e620000000800 */
[-C--:B---3--:R-:W-:Y:S02]  /*8850*/  SHF.L.U32 R4, R5, R26.reuse, RZ ;  /* 0x0000001a05047219 */ /* 0x088fe400000006ff */
[--C-:B------:R-:W-:Y:S02]  /*8860*/  SHF.R.U64 R14, R10, R26, R3.reuse ;  /* 0x0000001a0a0e7219 */ /* 0x100fe40000001203 */
[----:B------:R-:W-:Y:S02]  /*8870*/  LOP3.LUT R25, RZ, R4, RZ, 0x33, !PT ;  /* 0x00000004ff197212 */ /* 0x000fe400078e33ff */
[-C--:B------:R-:W-:Y:S01]  /*8880*/  SHF.R.U32.HI R5, RZ, R26.reuse, R3 ;  /* 0x0000001aff057219 */ /* 0x080fe20000011603 */
[----:B------:R-:W3:Y:S01]  /*8890*/  LDC R30, c[0x0][0x638] ;  /* 0x00018e00ff1e7b82 */ /* 0x000ee20000000800 */
[----:B------:R-:W-:Y:S01]  /*88a0*/  SHF.L.U32 R154, R7, R26, RZ ;  /* 0x0000001a079a7219 */ /* 0x000fe200000006ff */
[----:B------:R-:W-:-:S06]  /*88b0*/  IMAD.MOV.U32 R4, RZ, RZ, R14 ;  /* 0x000000ffff047224 */ /* 0x000fcc00078e000e */
[----:B------:R-:W0:Y:S01]  /*88c0*/  LDC R31, c[0x0][0x610] ;  /* 0x00018400ff1f7b82 */ /* 0x000e220000000800 */
[----:B----4-:R-:W-:Y:S05]  /*88d0*/  @!P0 BRA `(.L_x_289) ;  /* 0x0000000000288947 */ /* 0x010fea0003800000 */
        /* <DEDUP_REMOVED lines=10> */
.L_x_289:
[----:B------:R-:W-:Y:S01]  /*8980*/  ISETP.NE.AND P0, PT, R2, 0x1, PT ;  /* 0x000000010200780c */ /* 0x000fe20003f05270 */
[----:B0-----:R-:W-:Y:S01]  /*8990*/  VIADD R7, R20, 0xffffffff ;  /* 0xffffffff14077836 */ /* 0x001fe20000000000 */
[----:B-12---:R-:W-:Y:S01]  /*89a0*/  SHF.R.U64 R0, R4, R27, R5 ;  /* 0x0000001b04007219 */ /* 0x006fe20000001205 */
[----:B------:R-:W-:Y:S01]  /*89b0*/  IMAD.MOV R13, RZ, RZ, -R13 ;  /* 0x000000ffff0d7224 */ /* 0x000fe200078e0a0d */
[----:B------:R-:W-:Y:S01]  /*89c0*/  LOP3.LUT R5, R10, R25, RZ, 0xc0, !PT ;  /* 0x000000190a057212 */ /* 0x000fe200078ec0ff */
[----:B------:R-:W-:Y:S02]  /*89d0*/  IMAD.MOV.U32 R4, RZ, RZ, 0x1 ;  /* 0x00000001ff047424 */ /* 0x000fe400078e00ff */
[----:B------:R-:W-:Y:S02]  /*89e0*/  IMAD.MOV R3, RZ, RZ, -R0 ;  /* 0x000000ffff037224 */ /* 0x000fe400078e0a00 */
[----:B------:R-:W-:Y:S01]  /*89f0*/  IMAD R154, R154, R0, R5 ;  /* 0x000000009a9a7224 */ /* 0x000fe200078e0205 */
[----:B------:R-:W-:Y:S01]  /*8a00*/  LOP3.LUT R5, R12, R7, RZ, 0xc0, !PT ;  /* 0x000000070c057212 */ /* 0x000fe200078ec0ff */
[----:B---3--:R-:W-:-:S02]  /*8a10*/  IMAD R0, R3, R30, R14 ;  /* 0x0000001e03007224 */ /* 0x008fc400078e020e */
[----:B------:R-:W-:Y:S02]  /*8a20*/  @P0 IMAD R21, R15, R13, R24 ;  /* 0x0000000d0f150224 */ /* 0x000fe400078e0218 */
[----:B------:R-:W-:Y:S01]  /*8a30*/  IMAD R3, R0, R20, R5 ;  /* 0x0000001400037224 */ /* 0x000fe200078e0205 */
[----:B------:R-:W-:Y:S01]  /*8a40*/  PRMT R0, R4, 0x7610, R0 ;  /* 0x0000761004007816 */ /* 0x000fe20000000000 */
[----:B------:R-:W-:-:S05]  /*8a50*/  IMAD R154, R154, R31, R21 ;  /* 0x0000001f9a9a7224 */ /* 0x000fca00078e0215 */
[----:B------:R-:W-:Y:S02]  /*8a60*/  SEL R153, R3, R154, !P0 ;  /* 0x0000009a03997207 */ /* 0x000fe40004000000 */
[----:B------:R-:W-:-:S07]  /*8a70*/  SEL R154, R154, R3, !P0 ;  /* 0x000000039a9a7207 */ /* 0x000fce0004000000 */
.L_x_287:
[----:B------:R-:W-:-:S13]  /*8a80*/  LOP3.LUT P0, RZ, R0, 0xff, RZ, 0xc0, !PT ;  /* 0x000000ff00ff7812 */ /* 0x000fda000780c0ff */
[----:B------:R-:W-:Y:S05]  /*8a90*/  @P0 BRA `(.L_x_290) ;  /* 0xffffff8400d80947 */ /* 0x000fea000383ffff */
[----:B------:R-:W-:Y:S05]  /*8aa0*/  EXIT ;  /* 0x000000000000794d */ /* 0x000fea0003800000 */
.L_x_7:
[----:B0-----:R-:W-:Y:S01]  /*8ab0*/  ULDC.64 UR4, c[0x0][0x650] ;  /* 0x0001940000047ab9 */ /* 0x001fe20000000a00 */
        /* <DEDUP_REMOVED lines=25> */
.L_x_292:
[----:B------:R-:W0:Y:S01]  /*8c50*/  LDC.64 R28, c[0x0][0x640] ;  /* 0x00019000ff1c7b82 */ /* 0x000e220000000a00 */
[-CC-:B------:R-:W-:Y:S01]  /*8c60*/  SHF.R.U64 R22, R12, R6.reuse, R13.reuse ;  /* 0x000000060c167219 */ /* 0x180fe2000000120d */
[----:B------:R-:W-:Y:S01]  /*8c70*/  IMAD.MOV.U32 R30, RZ, RZ, 0x1 ;  /* 0x00000001ff1e7424 */ /* 0x000fe200078e00ff */
[----:B------:R-:W-:Y:S02]  /*8c80*/  SHF.R.U32.HI R6, RZ, R6, R13 ;  /* 0x00000006ff067219 */ /* 0x000fe4000001160d */
        /* <DEDUP_REMOVED lines=8> */
[----:B------:R-:W-:Y:S01]  /*8d10*/  IMAD.IADD R9, R9, 0x1, R11 ;  /* 0x0000000109097824 */ /* 0x000fe200078e020b */
[----:B0-----:R-:W-:-:S04]  /*8d20*/  ISETP.NE.U32.AND P0, PT, R28, RZ, PT ;  /* 0x000000ff1c00720c */ /* 0x001fc80003f05070 */
[----:B------:R-:W-:Y:S02]  /*8d30*/  ISETP.NE.AND.EX P0, PT, R29, RZ, PT, P0 ;  /* 0x000000ff1d00720c */ /* 0x000fe40003f05300 */
[----:B------:R-:W0:Y:S01]  /*8d40*/  LDC R20, c[0x0][0x600] ;  /* 0x00018000ff147b82 */ /* 0x000e220000000800 */
[-CC-:B-1----:R-:W-:Y:S01]  /*8d50*/  SHF.R.U64 R14, R8, R10.reuse, R9.reuse ;  /* 0x0000000a080e7219 */ /* 0x182fe20000001209 */
[----:B------:R-:W-:Y:S01]  /*8d60*/  IMAD.MOV.U32 R8, RZ, RZ, -0x1 ;  /* 0xffffffffff087424 */ /* 0x000fe200078e00ff */
[----:B------:R-:W-:-:S05]  /*8d70*/  SHF.R.U32.HI R9, RZ, R10, R9 ;  /* 0x0000000aff097219 */ /* 0x000fca0000011609 */
[----:B------:R-:W1:Y:S01]  /*8d80*/  LDC R24, c[0x0][0x648] ;  /* 0x00019200ff187b82 */ /* 0x000e620000000800 */
[-CC-:B--2---:R-:W-:Y:S02]  /*8d90*/  SHF.R.U64 R23, R14, R12.reuse, R9.reuse ;  /* 0x0000000c0e177219 */ /* 0x184fe40000001209 */
[----:B------:R-:W-:-:S05]  /*8da0*/  SHF.R.U32.HI R6, RZ, R12, R9 ;  /* 0x0000000cff067219 */ /* 0x000fca0000011609 */
[----:B------:R-:W2:Y:S01]  /*8db0*/  LDC R26, c[0x0][0x638] ;  /* 0x00018e00ff1a7b82 */ /* 0x000ea20000000800 */
[-C--:B---3--:R-:W-:Y:S02]  /*8dc0*/  SHF.L.U32 R8, R8, R27.reuse, RZ ;  /* 0x0000001b08087219 */ /* 0x088fe400000006ff */
[-CC-:B------:R-:W-:Y:S02]  /*8dd0*/  SHF.R.U64 R25, R23, R27.reuse, R6.reuse ;  /* 0x0000001b17197219 */ /* 0x180fe40000001206 */
[----:B------:R-:W-:Y:S02]  /*8de0*/  LOP3.LUT R32, RZ, R8, RZ, 0x33, !PT ;  /* 0x00000008ff207212 */ /* 0x000fe400078e33ff */
[----:B------:R-:W-:Y:S01]  /*8df0*/  SHF.R.U32.HI R9, RZ, R27, R6 ;  /* 0x0000001bff097219 */ /* 0x000fe20000011606 */
[----:B------:R-:W3:Y:S01]  /*8e00*/  LDC R31, c[0x0][0x610] ;  /* 0x00018400ff1f7b82 */ /* 0x000ee20000000800 */
[----:B------:R-:W-:Y:S01]  /*8e10*/  IMAD.MOV.U32 R8, RZ, RZ, R25 ;  /* 0x000000ffff087224 */ /* 0x000fe200078e0019 */
[----:B------:R-:W-:Y:S06]  /*8e20*/  @!P0 BRA `(.L_x_293) ;  /* 0x0000000000288947 */ /* 0x000fec0003800000 */
        /* <DEDUP_REMOVED lines=10> */
.L_x_293:
[----:B------:R-:W-:Y:S01]  /*8ed0*/  ISETP.NE.AND P0, PT, R2, 0x1, PT ;  /* 0x000000010200780c */ /* 0x000fe20003f05270 */
[----:B------:R-:W-:Y:S01]  /*8ee0*/  IMAD.MOV.U32 R13, RZ, RZ, R22 ;  /* 0x000000ffff0d7224 */ /* 0x000fe200078e0016 */
[----:B-1----:R-:W-:Y:S01]  /*8ef0*/  SHF.R.U64 R6, R8, R24, R9 ;  /* 0x0000001808067219 */ /* 0x002fe20000001209 */
[----:B0-----:R-:W-:Y:S01]  /*8f00*/  VIADD R9, R20, 0xffffffff ;  /* 0xffffffff14097836 */ /* 0x001fe20000000000 */
[----:B------:R-:W-:Y:S02]  /*8f10*/  SHF.L.U32 R30, R30, R27, RZ ;  /* 0x0000001b1e1e7219 */ /* 0x000fe400000006ff */
[----:B------:R-:W-:Y:S01]  /*8f20*/  LOP3.LUT R5, R23, R32, RZ, 0xc0, !PT ;  /* 0x0000002017057212 */ /* 0x000fe200078ec0ff */
[----:B------:R-:W-:-:S04]  /*8f30*/  IMAD.MOV R8, RZ, RZ, -R6 ;  /* 0x000000ffff087224 */ /* 0x000fc800078e0a06 */
[----:B------:R-:W-:Y:S01]  /*8f40*/  IMAD R6, R30, R6, R5 ;  /* 0x000000061e067224 */ /* 0x000fe200078e0205 */
[----:B------:R-:W-:Y:S01]  /*8f50*/  LOP3.LUT R5, R14, R9, RZ, 0xc0, !PT ;  /* 0x000000090e057212 */ /* 0x000fe200078ec0ff */
[----:B------:R-:W-:Y:S02]  /*8f60*/  @P0 IMAD R3, R7, R21, R4 ;  /* 0x0000001507030224 */ /* 0x000fe400078e0204 */
[----:B--2---:R-:W-:Y:S02]  /*8f70*/  IMAD R4, R8, R26, R25 ;  /* 0x0000001a08047224 */ /* 0x004fe400078e0219 */
[----:B---3--:R-:W-:Y:S02]  /*8f80*/  IMAD R3, R6, R31, R3 ;  /* 0x0000001f06037224 */ /* 0x008fe400078e0203 */
[----:B------:R-:W-:Y:S02]  /*8f90*/  IMAD R4, R4, R20, R5 ;  /* 0x0000001404047224 */ /* 0x000fe400078e0205 */
[----:B------:R-:W-:-:S03]  /*8fa0*/  IMAD.MOV.U32 R6, RZ, RZ, 0x1 ;  /* 0x00000001ff067424 */ /* 0x000fc600078e00ff */
[----:B------:R-:W-:Y:S02]  /*8fb0*/  SEL R20, R4, R3, !P0 ;  /* 0x0000000304147207 */ /* 0x000fe40004000000 */
[----:B------:R-:W-:-:S07]  /*8fc0*/  SEL R12, R3, R4, !P0 ;  /* 0x00000004030c7207 */ /* 0x000fce0004000000 */
.L_x_291:
[----:B------:R-:W-:-:S08]  /*8fd0*/  NOP ;  /* 0x0000000000007918 */ /* 0x000fd00000000000 */
[----:B------:R-:W0:-:S00]  /*8fe0*/  USETMAXREG.DEALLOC.CTAPOOL 0x28 ;  /* 0x00000028000079c8 */ /* 0x000e0000080e0500 */
[----:B0-----:R-:W-:-:S13]  /*8ff0*/  ISETP.NE.AND P0, PT, R0, RZ, PT ;  /* 0x000000ff0000720c */ /* 0x001fda0003f05270 */
[----:B------:R-:W-:Y:S05]  /*9000*/  @P0 EXIT ;  /* 0x000000000000094d */ /* 0x000fea0003800000 */
[----:B------:R-:W-:Y:S01]  /*9010*/  LOP3.LUT P0, RZ, R6, 0xff, RZ, 0xc0, !PT ;  /* 0x000000ff06ff7812 */ /* 0x000fe2000780c0ff */
[----:B------:R-:W-:Y:S02]  /*9020*/  IMAD.MOV.U32 R10, RZ, RZ, 0x1 ;  /* 0x00000001ff0a7424 */ /* 0x000fe400078e00ff */
[----:B------:R-:W-:-:S10]  /*9030*/  IMAD.MOV.U32 R9, RZ, RZ, RZ ;  /* 0x000000ffff097224 */ /* 0x000fd400078e00ff */
[----:B------:R-:W-:Y:S05]  /*9040*/  @!P0 BRA `(.L_x_294) ;  /* 0x0000000c00848947 */ /* 0x000fea0003800000 */
[----:B------:R-:W0:Y:S01]  /*9050*/  LDC R0, c[0x0][0x28c] ;  /* 0x0000a300ff007b82 */ /* 0x000e220000000800 */
[----:B------:R-:W-:Y:S01]  /*9060*/  ULDC UR5, c[0x0][0x658] ;  /* 0x0001960000057ab9 */ /* 0x000fe20000000800 */
[----:B------:R-:W-:Y:S01]  /*9070*/  UMOV UR11, 0xffffffff ;  /* 0xffffffff000b7882 */ /* 0x000fe20000000000 */
[----:B------:R-:W-:Y:S01]  /*9080*/  UMOV UR15, 0x1 ;  /* 0x00000001000f7882 */ /* 0x000fe20000000000 */
[----:B------:R-:W-:Y:S01]  /*9090*/  USHF.L.U32 UR11, UR11, UR5, URZ ;  /* 0x000000050b0b7299 */ /* 0x000fe2000800063f */
[----:B------:R-:W-:Y:S01]  /*90a0*/  BSSY B0, `(.L_x_294) ;  /* 0x00000db000007945 */ /* 0x000fe20003800000 */
[----:B------:R-:W-:Y:S01]  /*90b0*/  ULDC UR9, c[0x0][0xc] ;  /* 0x0000030000097ab9 */ /* 0x000fe20000000800 */
[----:B------:R-:W-:Y:S01]  /*90c0*/  ULDC UR14, c[0x0][0x10] ;  /* 0x00000400000e7ab9 */ /* 0x000fe20000000800 */
[----:B------:R-:W1:Y:S01]  /*90d0*/  S2UR UR8, SR_CgaCtaId ;  /* 0x00000000000879c3 */ /* 0x000e620000008800 */
[----:B------:R-:W-:Y:S01]  /*90e0*/  ULOP3.LUT UR13, URZ, UR11, URZ, 0x33, !UPT ;  /* 0x0000000b3f0d7292 */ /* 0x000fe2000f8e333f */
[----:B------:R-:W-:Y:S01]  /*90f0*/  LOP3.LUT R11, R19, 0x2, RZ, 0xfc, !PT ;  /* 0x00000002130b7812 */ /* 0x000fe200078efcff */
[----:B------:R-:W-:Y:S01]  /*9100*/  IMAD.MOV.U32 R10, RZ, RZ, 0x1 ;  /* 0x00000001ff0a7424 */ /* 0x000fe200078e00ff */
[----:B------:R-:W-:Y:S01]  /*9110*/  ULDC UR4, c[0x0][0x600] ;  /* 0x0001800000047ab9 */ /* 0x000fe20000000800 */
[----:B------:R-:W-:Y:S01]  /*9120*/  IMAD.MOV.U32 R9, RZ, RZ, RZ ;  /* 0x000000ffff097224 */ /* 0x000fe200078e00ff */
[----:B------:R-:W-:Y:S01]  /*9130*/  UMOV UR18, 0x55 ;  /* 0x0000005500127882 */ /* 0x000fe20000000000 */
[----:B------:R-:W-:-:S02]  /*9140*/  UIADD3 UR4, UR4, -0x1, URZ ;  /* 0xffffffff04047890 */ /* 0x000fc4000fffe03f */
[----:B------:R-:W-:Y:S01]  /*9150*/  USHF.L.U32 UR5, UR15, UR5, URZ ;  /* 0x000000050f057299 */ /* 0x000fe2000800063f */
[----:B------:R-:W-:Y:S01]  /*9160*/  ULDC.64 UR28, c[0x0][0x198] ;  /* 0x00006600001c7ab9 */ /* 0x000fe20000000a00 */
[----:B0-----:R-:W-:-:S05]  /*9170*/  VIADD R0, R0, 0x1f ;  /* 0x0000001f00007836 */ /* 0x001fca0000000000 */
[----:B------:R-:W-:Y:S01]  /*9180*/  SHF.R.S32.HI R3, RZ, 0x1f, R0 ;  /* 0x0000001fff037819 */ /* 0x000fe20000011400 */
[----:B-1----:R-:W-:-:S03]  /*9190*/  ULOP3.LUT UR10, UR8, 0x1, URZ, 0xc0, !UPT ;  /* 0x00000001080a7892 */ /* 0x002fc6000f8ec03f */
[----:B------:R-:W-:Y:S01]  /*91a0*/  LEA.HI R3, R3, R0, RZ, 0x5 ;  /* 0x0000000003037211 */ /* 0x000fe200078f28ff */
[----:B------:R-:W-:Y:S01]  /*91b0*/  USHF.R.U32.HI UR25, URZ, 0x1, UR8 ;  /* 0x000000013f197899 */ /* 0x000fe20008011608 */
[----:B------:R-:W-:Y:S01]  /*91c0*/  IMAD.MOV.U32 R0, RZ, RZ, 0x1 ;  /* 0x00000001ff007424 */ /* 0x000fe200078e00ff */
[----:B------:R-:W-:Y:S01]  /*91d0*/  USHF.L.U32 UR6, UR8, 0x7, URZ ;  /* 0x0000000708067899 */ /* 0x000fe2000800063f */
[--C-:B------:R-:W-:Y:S01]  /*91e0*/  SHF.R.S32.HI R8, RZ, 0x5, R3.reuse ;  /* 0x00000005ff087819 */ /* 0x100fe20000011403 */
[----:B------:R-:W-:Y:S02]  /*91f0*/  USHF.L.U32 UR7, UR8, 0xc, URZ ;  /* 0x0000000c08077899 */ /* 0x000fe4000800063f */
[----:B------:R-:W-:Y:S01]  /*9200*/  ULOP3.LUT UR8, UR8, 0xfffffffe, URZ, 0xc0, !UPT ;  /* 0xfffffffe08087892 */ /* 0x000fe2000f8ec03f */
[----:B------:R-:W-:Y:S01]  /*9210*/  PRMT R3, R0, 0x7610, R3 ;  /* 0x0000761000037816 */ /* 0x000fe20000000003 */
[----:B------:R-:W-:Y:S01]  /*9220*/  UISETP.GT.U32.AND UP0, UPT, UR10, 0xffff, UPT ;  /* 0x0000ffff0a00788c */ /* 0x000fe2000bf04070 */
[----:B------:R-:W-:Y:S01]  /*9230*/  VIADD R0, R8, 0x1 ;  /* 0x0000000108007836 */ /* 0x000fe20000000000 */
[----:B------:R-:W-:-:S02]  /*9240*/  USHF.L.U32 UR11, UR15, UR8, URZ ;  /* 0x000000080f0b7299 */ /* 0x000fc4000800063f */
[----:B------:R-:W-:Y:S02]  /*9250*/  ULOP3.LUT UR12, UR8, 0x1, URZ, 0xfc, !UPT ;  /* 0x00000001080c7892 */ /* 0x000fe4000f8efc3f */
[----:B------:R-:W-:Y:S02]  /*9260*/  UIMAD.WIDE.U32 UR8, UR9, UR14, URZ ;  /* 0x0000000e090872a5 */ /* 0x000fe4000f8e003f */
[----:B------:R-:W-:Y:S01]  /*9270*/  USEL UR10, UR10, 0xffff, !UP0 ;  /* 0x0000ffff0a0a7887 */ /* 0x000fe2000c000000 */
[----:B------:R-:W-:Y:S01]  /*9280*/  ULDC UR14, c[0x0][0x14] ;  /* 0x00000500000e7ab9 */ /* 0x000fe20000000800 */
[----:B------:R-:W-:Y:S02]  /*9290*/  USHF.L.U32 UR12, UR15, UR12, URZ ;  /* 0x0000000c0f0c7299 */ /* 0x000fe4000800063f */
[----:B------:R-:W-:Y:S02]  /*92a0*/  UIMAD.WIDE.U32 UR26, UR8, UR14, URZ ;  /* 0x0000000e081a72a5 */ /* 0x000fe4000f8e003f */
[----:B------:R-:W-:-:S02]  /*92b0*/  UIMAD UR21, UR9, UR14, URZ ;  /* 0x0000000e091572a4 */ /* 0x000fc4000f8e023f */
[----:B------:R-:W-:Y:S02]  /*92c0*/  ULOP3.LUT UR10, UR10, 0xffff, URZ, 0xc0, !UPT ;  /* 0x0000ffff0a0a7892 */ /* 0x000fe4000f8ec03f */
[----:B------:R-:W-:Y:S02]  /*92d0*/  ULOP3.LUT UR6, UR6, 0x80, URZ, 0xc0, !UPT ;  /* 0x0000008006067892 */ /* 0x000fe4000f8ec03f */
[----:B------:R-:W-:Y:S02]  /*92e0*/  ULOP3.LUT UR7, UR7, 0x1000, URZ, 0xc0, !UPT ;  /* 0x0000100007077892 */ /* 0x000fe4000f8ec03f */
[----:B------:R-:W-:Y:S02]  /*92f0*/  ULOP3.LUT UR19, UR11, UR12, URZ, 0xfc, !UPT ;  /* 0x0000000c0b137292 */ /* 0x000fe4000f8efc3f */
[----:B------:R-:W-:Y:S02]  /*9300*/  UIADD3 UR21, UR27, UR21, URZ ;  /* 0x000000151b157290 */ /* 0x000fe4000fffe03f */
[----:B------:R-:W-:-:S12]  /*9310*/  USHF.L.U32 UR18, UR18, UR10, URZ ;  /* 0x0000000a12127299 */ /* 0x000fd8000800063f */
.L_x_305:
[----:B------:R-:W-:-:S03]  /*9320*/  UMOV UR8, 0xffffffff ;  /* 0xffffffff00087882 */ /* 0x000fc60000000000 */
[----:B------:R-:W-:Y:S05]  /*9330*/  BRA.DIV UR8, `(.L_x_295) ;  /* 0x0000000e08b07947 */ /* 0x000fea000b800000 */
[----:B------:R-:W-:-:S13]  /*9340*/  ELECT P6, URZ, PT ;  /* 0x00000000003f782f */ /* 0x000fda00038c0000 */
.L_x_316:
[----:B------:R-:W0:Y:S01]  /*9350*/  LDC R4, c[0x0][0x28c] ;  /* 0x0000a300ff047b82 */ /* 0x000e220000000800 */
[----:B------:R-:W-:Y:S01]  /*9360*/  BSSY B1, `(.L_x_296) ;  /* 0x000003c000017945 */ /* 0x000fe20003800000 */
[----:B0-----:R-:W-:-:S13]  /*9370*/  ISETP.LT.OR P6, PT, R4, 0x1, !P6 ;  /* 0x000000010400780c */ /* 0x001fda00077c1670 */
[----:B------:R-:W-:Y:S05]  /*9380*/  @P6 BRA `(.L_x_297) ;  /* 0x0000000000e46947 */ /* 0x000fea0003800000 */
[----:B------:R-:W-:Y:S01]  /*9390*/  LEA R12, R12, UR25, 0x2 ;  /* 0x000000190c0c7c11 */ /* 0x000fe2000f8e10ff */
[----:B------:R-:W-:Y:S01]  /*93a0*/  IMAD.MOV.U32 R15, RZ, RZ, RZ ;  /* 0x000000ffff0f7224 */ /* 0x000fe200078e00ff */
[----:B------:R-:W-:Y:S01]  /*93b0*/  LEA R20, R20, UR6, 0x8 ;  /* 0x0000000614147c11 */ /* 0x000fe2000f8e40ff */
[----:B------:R-:W-:Y:S02]  /*93c0*/  IMAD.MOV.U32 R4, RZ, RZ, R0 ;  /* 0x000000ffff047224 */ /* 0x000fe400078e0000 */
[----:B------:R-:W-:Y:S02]  /*93d0*/  IMAD.MOV.U32 R5, RZ, RZ, R10 ;  /* 0x000000ffff057224 */ /* 0x000fe400078e000a */
[----:B------:R-:W-:Y:S02]  /*93e0*/  IMAD.MOV.U32 R6, RZ, RZ, R9 ;  /* 0x000000ffff067224 */ /* 0x000fe400078e0009 */
[----:B------:R-:W-:-:S07]  /*93f0*/  IMAD.SHL.U32 R14, R12, 0x20, RZ ;  /* 0x000000200c0e7824 */ /* 0x000fce00078e00ff */
.L_x_300:
[----:B------:R-:W0:Y:S01]  /*9400*/  S2R R12, SR_CgaCtaId ;  /* 0x00000000000c7919 */ /* 0x000e220000008800 */
[----:B------:R-:W-:Y:S02]  /*9410*/  MOV R7, 0x400 ;  /* 0x0000040000077802 */ /* 0x000fe40000000f00 */
[----:B------:R-:W-:Y:S02]  /*9420*/  LOP3.LUT P1, RZ, R18, 0x7f, RZ, 0xc0, !PT ;  /* 0x0000007f12ff7812 */ /* 0x000fe4000782c0ff */
[----:B0-----:R-:W-:Y:S02]  /*9430*/  LEA R24, R12, R7, 0x18 ;  /* 0x000000070c187211 */ /* 0x001fe400078ec0ff */
[----:B------:R-:W-:-:S09]  /*9440*/  SHF.L.U32 R7, R5, 0x1f, RZ ;  /* 0x0000001f05077819 */ /* 0x000fd200000006ff */
[----:B------:R-:W0:Y:S01]  /*9450*/  @!P1 LDC R12, c[0x0][0x500] ;  /* 0x00014000ff0c9b82 */ /* 0x000e220000000800 */
[----:B------:R-:W-:-:S04]  /*9460*/  IMAD R22, R6, 0x8, R24 ;  /* 0x0000000806167824 */ /* 0x000fc800078e0218 */
[----:B------:R-:W1:Y:S02]  /*9470*/  SYNCS.PHASECHK.TRANS64.TRYWAIT P0, [R22+URZ+0x20], R7 ;  /* 0x00002007160075a7 */ /* 0x000e64000800017f */
[----:B-1----:R-:W-:Y:S05]  /*9480*/  @!P0 BRA `(.L_x_298) ;  /* 0x0000000c007c8947 */ /* 0x002fea0003800000 */
.L_x_317:
[----:B-1----:R-:W-:Y:S01]  /*9490*/  PRMT R7, R11, 0x9910, RZ ;  /* 0x000099100b077816 */ /* 0x002fe200000000ff */
[----:B0-----:R0:W-:Y:S03]  /*94a0*/  @!P1 SYNCS.ARRIVE.TRANS64 RZ, [R22+URZ], R12 ;  /* 0x0000000c16ff99a7 */ /* 0x0011e6000800003f */
[----:B------:R-:W-:-:S13]  /*94b0*/  ISETP.NE.AND P0, PT, R7, 0x2, PT ;  /* 0x000000020700780c */ /* 0x000fda0003f05270 */
[----:B0-----:R-:W-:Y:S05]  /*94c0*/  @P0 BRA `(.L_x_299) ;  /* 0x0000000000040947 */ /* 0x001fea0003800000 */
[----:B------:R-:W-:Y:S01]  /*94d0*/  BPT.TRAP 0x1 ;  /* 0x000000040000795c */ /* 0x000fe20000300000 */
.L_x_299:
[----:B------:R-:W-:Y:S01]  /*94e0*/  LEA R7, R6, UR25, 0x2 ;  /* 0x0000001906077c11 */ /* 0x000fe2000f8e10ff */
[----:B------:R-:W-:Y:S01]  /*94f0*/  VIADD R4, R4, 0xffffffff ;  /* 0xffffffff04047836 */ /* 0x000fe20000000000 */
[----:B------:R-:W-:Y:S01]  /*9500*/  R2UR UR23, R14 ;  /* 0x000000000e1772ca */ /* 0x000fe200000e0000 */
[----:B------:R-:W-:Y:S01]  /*9510*/  UIADD3 UR14, UP0, UR28, 0xf0, URZ ;  /* 0x000000f01c0e7890 */ /* 0x000fe2000ff1e03f */
[----:B------:R-:W-:Y:S01]  /*9520*/  R2UR UR9, R22 ;  /* 0x00000000160972ca */ /* 0x000fe200000e0000 */
[----:B------:R-:W-:Y:S01]  /*9530*/  IMAD.SHL.U32 R7, R7, 0x400, RZ ;  /* 0x0000040007077824 */ /* 0x000fe200078e00ff */
[----:B------:R-:W-:Y:S01]  /*9540*/  R2UR UR10, R15 ;  /* 0x000000000f0a72ca */ /* 0x000fe200000e0000 */
[----:B------:R-:W-:Y:S01]  /*9550*/  UIADD3 UR32, UP1, UR28, 0x1f0, URZ ;  /* 0x000001f01c207890 */ /* 0x000fe2000ff3e03f */
[----:B------:R-:W-:Y:S01]  /*9560*/  R2UR UR12, R13 ;  /* 0x000000000d0c72ca */ /* 0x000fe200000e0000 */
[--C-:B------:R-:W-:Y:S01]  /*9570*/  IMAD R12, R7, 0x4, R24.reuse ;  /* 0x00000004070c7824 */ /* 0x100fe200078e0218 */
[----:B------:R-:W-:Y:S01]  /*9580*/  LEA R7, R6, UR7, 0xd ;  /* 0x0000000706077c11 */ /* 0x000fe2000f8e68ff */
[----:B------:R-:W-:Y:S01]  /*9590*/  UIADD3.X UR15, URZ, UR29, URZ, UP0, !UPT ;  /* 0x0000001d3f0f7290 */ /* 0x000fe200087fe43f */
[----:B------:R-:W-:Y:S01]  /*95a0*/  R2UR UR24, R20 ;  /* 0x00000000141872ca */ /* 0x000fe200000e0000 */
[----:B------:R-:W-:Y:S01]  /*95b0*/  UPRMT UR20, URZ, 0x5410, UR18 ;  /* 0x000054103f147896 */ /* 0x000fe20008000012 */
[----:B------:R-:W-:Y:S01]  /*95c0*/  R2UR UR8, R12 ;  /* 0x000000000c0872ca */ /* 0x000fe200000e0000 */
[----:B------:R-:W-:Y:S01]  /*95d0*/  IMAD R7, R7, 0x4, R24 ;  /* 0x0000000407077824 */ /* 0x000fe200078e0218 */
[----:B------:R-:W-:Y:S01]  /*95e0*/  ISETP.GT.AND P1, PT, R4, 0x1, PT ;  /* 0x000000010400780c */ /* 0x000fe20003f24270 */
[----:B------:R-:W-:Y:S01]  /*95f0*/  VIADD R6, R6, 0x1 ;  /* 0x0000000106067836 */ /* 0x000fe20000000000 */
[----:B------:R-:W-:Y:S01]  /*9600*/  UPRMT UR30, URZ, 0x5410, UR19 ;  /* 0x000054103f1e7896 */ /* 0x000fe20008000013 */
[----:B------:R-:W-:Y:S01]  /*9610*/  VIADD R15, R15, 0x20 ;  /* 0x000000200f0f7836 */ /* 0x000fe20000000000 */
[----:B------:R-:W-:Y:S01]  /*9620*/  R2UR UR11, R7 ;  /* 0x00000000070b72ca */ /* 0x000fe200000e0000 */
[----:B------:R-:W-:Y:S01]  /*9630*/  UIADD3.X UR33, URZ, UR29, URZ, UP1, !UPT ;  /* 0x0000001d3f217290 */ /* 0x000fe20008ffe43f */
[----:B------:R-:W-:Y:S01]  /*9640*/  ISETP.NE.AND P0, PT, R6, 0x4, PT ;  /* 0x000000040600780c */ /* 0x000fe20003f05270 */
[----:B------:R-:W-:Y:S01]  /*9650*/  UMOV UR16, 0x0 ;  /* 0x0000000000107882 */ /* 0x000fe20000000000 */
[----:B------:R-:W-:-:S02]  /*9660*/  UMOV UR17, 0x10000000 ;  /* 0x1000000000117882 */ /* 0x000fc40000000000 */
[----:B------:R-:W-:Y:S01]  /*9670*/  SEL R12, RZ, 0x1, P0 ;  /* 0x00000001ff0c7807 */ /* 0x000fe20000000000 */
[----:B------:R-:W-:Y:S01]  /*9680*/  UIADD3 UR8, UR8, 0x100, URZ ;  /* 0x0000010008087890 */ /* 0x000fe2000fffe03f */
[----:B------:R-:W-:Y:S02]  /*9690*/  SEL R6, R6, RZ, P0 ;  /* 0x000000ff06067207 */ /* 0x000fe40000000000 */
[----:B------:R-:W-:-:S03]  /*96a0*/  LOP3.LUT R5, R5, R12, RZ, 0x3c, !PT ;  /* 0x0000000c05057212 */ /* 0x000fc600078e3cff */
[----:B------:R-:W-:-:S03]  /*96b0*/  UIADD3 UR22, UR11, 0x10100, URZ ;  /* 0x000101000b167890 */ /* 0x000fc6000fffe03f */
[----:B------:R-:W-:Y:S02]  /*96c0*/  UMOV UR11, UR23 ;  /* 0x00000017000b7c82 */ /* 0x000fe40008000000 */
[----:B------:R0:W-:Y:S02]  /*96d0*/  UTMALDG.3D.MULTICAST [UR8], [UR14], UR20, desc[UR16] ;  /* 0x000010080e0073b4 */ /* 0x0001e40008011814 */
[----:B0-----:R-:W-:Y:S01]  /*96e0*/  UMOV UR8, UR22 ;  /* 0x0000001600087c82 */ /* 0x001fe20008000000 */
[----:B------:R-:W-:Y:S02]  /*96f0*/  UMOV UR11, UR24 ;  /* 0x00000018000b7c82 */ /* 0x000fe40008000000 */
[----:B------:R0:W-:Y:S02]  /*9700*/  UTMALDG.3D.MULTICAST [UR8], [UR32], UR30, desc[UR16] ;  /* 0x00001008200073b4 */ /* 0x0001e4000801181e */
[----:B0-----:R-:W-:Y:S05]  /*9710*/  @P1 BRA `(.L_x_300) ;  /* 0xfffffffc00381947 */ /* 0x001fea000383ffff */
.L_x_297:
[----:B------:R-:W-:Y:S05]  /*9720*/  BSYNC B1 ;  /* 0x0000000000017941 */ /* 0x000fea0003800000 */
.L_x_296:
[----:B------:R-:W-:Y:S01]  /*9730*/  LOP3.LUT P1, RZ, R3, 0xff, RZ, 0xc0, !PT ;  /* 0x000000ff03ff7812 */ /* 0x000fe2000782c0ff */
[----:B------:R-:W-:Y:S01]  /*9740*/  IMAD.IADD R9, R8, 0x1, R9 ;  /* 0x0000000108097824 */ /* 0x000fe200078e0209 */
[----:B------:R-:W-:Y:S01]  /*9750*/  IADD3 R16, P2, R16, UR26, RZ ;  /* 0x0000001a10107c10 */ /* 0x000fe2000ff5e0ff */
[----:B------:R-:W-:Y:S01]  /*9760*/  ULDC.64 UR8, c[0x0][0x650] ;  /* 0x0001940000087ab9 */ /* 0x000fe20000000a00 */
[----:B------:R-:W-:Y:S01]  /*9770*/  BSSY B1, `(.L_x_301) ;  /* 0x000006b000017945 */ /* 0x000fe20003800000 */
[----:B------:R-:W-:Y:S01]  /*9780*/  IMAD.MOV.U32 R12, RZ, RZ, -0x1 ;  /* 0xffffffffff0c7424 */ /* 0x000fe200078e00ff */
[----:B------:R-:W-:Y:S01]  /*9790*/  SHF.R.U32.HI R3, RZ, 0x2, R9 ;  /* 0x00000002ff037819 */ /* 0x000fe20000011609 */
[----:B------:R-:W-:Y:S01]  /*97a0*/  IMAD.MOV.U32 R20, RZ, RZ, -0x1 ;  /* 0xffffffffff147424 */ /* 0x000fe200078e00ff */
[----:B------:R-:W-:Y:S01]  /*97b0*/  ISETP.GT.U32.AND P0, PT, R9, 0x3, PT ;  /* 0x000000030900780c */ /* 0x000fe20003f04070 */
[----:B------:R-:W-:Y:S01]  /*97c0*/  IMAD.MOV.U32 R13, RZ, RZ, -0x1 ;  /* 0xffffffffff0d7424 */ /* 0x000fe200078e00ff */
[----:B------:R-:W-:-:S02]  /*97d0*/  LOP3.LUT R3, R3, 0x1, RZ, 0xc0, !PT ;  /* 0x0000000103037812 */ /* 0x000fc400078ec0ff */
[----:B------:R-:W-:Y:S01]  /*97e0*/  ISETP.LT.U32.AND P0, PT, R8, 0x4, P0 ;  /* 0x000000040800780c */ /* 0x000fe20000701070 */
[----:B------:R-:W0:Y:S01]  /*97f0*/  @P1 S2R R5, SR_CgaCtaId ;  /* 0x0000000000051919 */ /* 0x000e220000008800 */
[----:B------:R-:W-:Y:S02]  /*9800*/  @P1 MOV R4, 0x400 ;  /* 0x0000040000041802 */ /* 0x000fe40000000f00 */
[----:B------:R-:W-:Y:S02]  /*9810*/  IADD3.X R17, R17, UR21, RZ, P2, !PT ;  /* 0x0000001511117c10 */ /* 0x000fe400097fe4ff */
[----:B------:R-:W-:Y:S02]  /*9820*/  ISETP.GE.U32.AND P2, PT, R16, UR8, PT ;  /* 0x0000000810007c0c */ /* 0x000fe4000bf46070 */
[----:B------:R-:W-:Y:S02]  /*9830*/  LOP3.LUT R9, R9, 0x3, RZ, 0xc0, !PT ;  /* 0x0000000309097812 */ /* 0x000fe400078ec0ff */
[----:B0-----:R-:W-:-:S04]  /*9840*/  @P1 LEA R4, R5, R4, 0x18 ;  /* 0x0000000405041211 */ /* 0x001fc800078ec0ff */
[----:B------:R0:W-:Y:S01]  /*9850*/  @P1 SYNCS.ARRIVE.TRANS64.A1T0 RZ, [R4+URZ+0x58], RZ ;  /* 0x000058ff04ff19a7 */ /* 0x0001e2000810003f */
[----:B------:R-:W-:Y:S02]  /*9860*/  ISETP.NE.U32.AND P1, PT, R3, 0x1, PT ;  /* 0x000000010300780c */ /* 0x000fe40003f25070 */
[----:B------:R-:W-:Y:S02]  /*9870*/  SEL R3, RZ, 0x1, !P0 ;  /* 0x00000001ff037807 */ /* 0x000fe40004000000 */
[----:B------:R-:W-:Y:S02]  /*9880*/  ISETP.GE.U32.AND.EX P0, PT, R17, UR9, PT, P2 ;  /* 0x0000000911007c0c */ /* 0x000fe4000bf06120 */
[----:B------:R-:W-:-:S04]  /*9890*/  ISETP.GT.U32.AND P1, PT, R8, 0x3, !P1 ;  /* 0x000000030800780c */ /* 0x000fc80004f24070 */
[----:B0-----:R-:W-:-:S04]  /*98a0*/  SEL R4, RZ, 0x1, !P1 ;  /* 0x00000001ff047807 */ /* 0x001fc80004800000 */
[--C-:B------:R-:W-:Y:S02]  /*98b0*/  LOP3.LUT R10, R4, R10, R3.reuse, 0x96, !PT ;  /* 0x0000000a040a7212 */ /* 0x100fe400078e9603 */
[----:B------:R-:W-:Y:S02]  /*98c0*/  PRMT R4, RZ, 0x7610, R4 ;  /* 0x00007610ff047816 */ /* 0x000fe40000000004 */
[----:B------:R-:W-:Y:S01]  /*98d0*/  PRMT R3, RZ, 0x7610, R3 ;  /* 0x00007610ff037816 */ /* 0x000fe20000000003 */
[----:B------:R-:W-:Y:S06]  /*98e0*/  @P0 BRA `(.L_x_302) ;  /* 0x00000004004c0947 */ /* 0x000fec0003800000 */
[----:B------:R-:W0:Y:S01]  /*98f0*/  S2R R14, SR_CTAID.X ;  /* 0x00000000000e7919 */ /* 0x000e220000002500 */
[----:B------:R-:W-:Y:S01]  /*9900*/  ULDC.64 UR8, c[0x0][0x628] ;  /* 0x00018a0000087ab9 */ /* 0x000fe20000000a00 */
[----:B------:R-:W1:Y:S01]  /*9910*/  LDC R15, c[0x0][0x144] ;  /* 0x00005100ff0f7b82 */ /* 0x000e620000000800 */
[----:B------:R-:W-:Y:S01]  /*9920*/  ISETP.NE.U32.AND P0, PT, RZ, UR8, PT ;  /* 0x00000008ff007c0c */ /* 0x000fe2000bf05070 */
[----:B------:R-:W2:Y:S01]  /*9930*/  S2R R12, SR_CTAID.Y ;  /* 0x00000000000c7919 */ /* 0x000ea20000002600 */
[----:B------:R-:W-:Y:S01]  /*9940*/  ULDC UR10, c[0x0][0x150] ;  /* 0x00005400000a7ab9 */ /* 0x000fe20000000800 */
[----:B------:R-:W-:Y:S01]  /*9950*/  ULDC UR11, c[0x0][0x630] ;  /* 0x00018c00000b7ab9 */ /* 0x000fe20000000800 */
[----:B------:R-:W-:Y:S01]  /*9960*/  ISETP.NE.AND.EX P0, PT, RZ, UR9, PT, P0 ;  /* 0x00000009ff007c0c */ /* 0x000fe2000bf05300 */
[----:B------:R-:W-:Y:S01]  /*9970*/  IMAD.MOV.U32 R4, RZ, RZ, R16 ;  /* 0x000000ffff047224 */ /* 0x000fe200078e0010 */
[----:B0-----:R-:W-:-:S05]  /*9980*/  I2FP.F32.U32 R5, R14 ;  /* 0x0000000e00057245 */ /* 0x001fca0000201000 */
[----:B------:R-:W-:Y:S01]  /*9990*/  FMUL R20, R5, UR10 ;  /* 0x0000000a05147c20 */ /* 0x000fe20008400000 */
[----:B------:R-:W-:-:S05]  /*99a0*/  IMAD.MOV.U32 R5, RZ, RZ, R17 ;  /* 0x000000ffff057224 */ /* 0x000fca00078e0011 */
[----:B--2---:R-:W-:Y:S05]  /*99b0*/  @!P0 BRA `(.L_x_303) ;  /* 0x0000000000288947 */ /* 0x004fea0003800000 */
[----:B------:R-:W-:Y:S02]  /*99c0*/  ULDC UR10, c[0x0][0x634] ;  /* 0x00018d00000a7ab9 */ /* 0x000fe40000000800 */
[----:B------:R-:W-:-:S05]  /*99d0*/  IADD3 R5, P0, R16, UR10, RZ ;  /* 0x0000000a10057c10 */ /* 0x000fca000ff1e0ff */
[----:B------:R-:W-:-:S04]  /*99e0*/  IMAD.X R13, RZ, RZ, R17, P0 ;  /* 0x000000ffff0d7224 */ /* 0x000fc800000e0611 */
[----:B------:R-:W-:-:S04]  /*99f0*/  IMAD.WIDE.U32 R6, R13, UR8, RZ ;  /* 0x000000080d067c25 */ /* 0x000fc8000f8e00ff */
[----:B------:R-:W-:-:S04]  /*9a00*/  IMAD.WIDE.U32 R6, P0, R5, UR9, R6 ;  /* 0x0000000905067c25 */ /* 0x000fc8000f800006 */
[----:B------:R-:W-:-:S04]  /*9a10*/  IMAD.WIDE.U32 R4, R5, UR8, RZ ;  /* 0x0000000805047c25 */ /* 0x000fc8000f8e00ff */
[----:B------:R-:W-:Y:S01]  /*9a20*/  IMAD.MOV.U32 R4, RZ, RZ, R7 ;  /* 0x000000ffff047224 */ /* 0x000fe200078e0007 */
[----:B------:R-:W-:Y:S01]  /*9a30*/  IADD3 RZ, P1, R5, R6, RZ ;  /* 0x0000000605ff7210 */ /* 0x000fe20007f3e0ff */
[----:B------:R-:W-:-:S04]  /*9a40*/  IMAD.X R5, RZ, RZ, RZ, P0 ;  /* 0x000000ffff057224 */ /* 0x000fc800000e06ff */
[----:B------:R-:W-:-:S08]  /*9a50*/  IMAD.WIDE.U32.X R4, R13, UR9, R4, P1 ;  /* 0x000000090d047c25 */ /* 0x000fd000088e0404 */
.L_x_303:
[--C-:B------:R-:W-:Y:S01]  /*9a60*/  SHF.R.U64 R13, R4, UR11, R5.reuse ;  /* 0x0000000b040d7c19 */ /* 0x100fe20008001205 */
[----:B------:R-:W0:Y:S01]  /*9a70*/  F2I.U32.TRUNC.NTZ R20, R20 ;  /* 0x0000001400147305 */ /* 0x000e22000020f000 */
[----:B------:R-:W-:Y:S01]  /*9a80*/  SHF.R.U32.HI R4, RZ, UR11, R5 ;  /* 0x0000000bff047c19 */ /* 0x000fe20008011605 */
[----:B------:R-:W-:Y:S01]  /*9a90*/  ULDC.64 UR8, c[0x0][0x620] ;  /* 0x0001880000087ab9 */ /* 0x000fe20000000a00 */
[----:B------:R-:W-:Y:S01]  /*9aa0*/  IADD3 R7, P0, RZ, -R13, RZ ;  /* 0x8000000dff077210 */ /* 0x000fe20007f1e0ff */
[----:B------:R-:W-:Y:S01]  /*9ab0*/  ULDC.64 UR10, c[0x0][0x640] ;  /* 0x00019000000a7ab9 */ /* 0x000fe20000000a00 */
[----:B------:R-:W2:Y:S03]  /*9ac0*/  LDC R21, c[0x0][0x148] ;  /* 0x00005200ff157b82 */ /* 0x000ea60000000800 */
[----:B------:R-:W-:Y:S01]  /*9ad0*/  IMAD.X R4, RZ, RZ, ~R4, P0 ;  /* 0x000000ffff047224 */ /* 0x000fe200000e0e04 */
[----:B------:R-:W-:-:S03]  /*9ae0*/  ISETP.NE.U32.AND P0, PT, RZ, UR10, PT ;  /* 0x0000000aff007c0c */ /* 0x000fc6000bf05070 */
[----:B------:R-:W-:Y:S01]  /*9af0*/  IMAD R6, R4, UR8, RZ ;  /* 0x0000000804067c24 */ /* 0x000fe2000f8e02ff */
[----:B------:R-:W-:Y:S01]  /*9b00*/  ISETP.NE.AND.EX P0, PT, RZ, UR11, PT, P0 ;  /* 0x0000000bff007c0c */ /* 0x000fe2000bf05300 */
[----:B------:R-:W-:Y:S01]  /*9b10*/  IMAD.WIDE.U32 R4, R7, UR8, R16 ;  /* 0x0000000807047c25 */ /* 0x000fe2000f8e0010 */
[----:B------:R-:W-:-:S03]  /*9b20*/  ULDC UR8, c[0x0][0x618] ;  /* 0x0001860000087ab9 */ /* 0x000fc60000000800 */
[----:B------:R-:W-:Y:S01]  /*9b30*/  IMAD R7, R7, UR9, R6 ;  /* 0x0000000907077c24 */ /* 0x000fe2000f8e0206 */
[----:B------:R-:W-:Y:S01]  /*9b40*/  ULDC UR9, c[0x0][0x154] ;  /* 0x0000550000097ab9 */ /* 0x000fe20000000800 */
[----:B0-----:R-:W-:Y:S02]  /*9b50*/  IMAD.MOV R6, RZ, RZ, -R20 ;  /* 0x000000ffff067224 */ /* 0x001fe400078e0a14 */
[----:B------:R-:W-:Y:S02]  /*9b60*/  IMAD.IADD R5, R5, 0x1, R7 ;  /* 0x0000000105057824 */ /* 0x000fe400078e0207 */
[----:B-1----:R-:W-:Y:S01]  /*9b70*/  IMAD R14, R15, R6, R14 ;  /* 0x000000060f0e7224 */ /* 0x002fe200078e020e */
[----:B------:R-:W-:Y:S02]  /*9b80*/  I2FP.F32.U32 R6, R12 ;  /* 0x0000000c00067245 */ /* 0x000fe40000201000 */
[--C-:B------:R-:W-:Y:S02]  /*9b90*/  SHF.R.U64 R15, R4, UR8, R5.reuse ;  /* 0x00000008040f7c19 */ /* 0x100fe40008001205 */
[----:B------:R-:W-:Y:S01]  /*9ba0*/  SHF.R.U32.HI R4, RZ, UR8, R5 ;  /* 0x00000008ff047c19 */ /* 0x000fe20008011605 */
[----:B------:R-:W-:Y:S01]  /*9bb0*/  FMUL R6, R6, UR9 ;  /* 0x0000000906067c20 */ /* 0x000fe20008400000 */
[----:B------:R-:W-:-:S02]  /*9bc0*/  ULDC UR8, c[0x0][0x608] ;  /* 0x0001820000087ab9 */ /* 0x000fc40000000800 */
[--C-:B------:R-:W-:Y:S01]  /*9bd0*/  SHF.R.U64 R22, R15, UR8, R4.reuse ;  /* 0x000000080f167c19 */ /* 0x100fe20008001204 */
[----:B------:R0:W1:Y:S01]  /*9be0*/  F2I.U32.TRUNC.NTZ R24, R6 ;  /* 0x0000000600187305 */ /* 0x000062000020f000 */
[----:B------:R-:W-:Y:S01]  /*9bf0*/  SHF.R.U32.HI R5, RZ, UR8, R4 ;  /* 0x00000008ff057c19 */ /* 0x000fe20008011604 */
[----:B------:R-:W-:-:S03]  /*9c00*/  ULDC UR8, c[0x0][0x658] ;  /* 0x0001960000087ab9 */ /* 0x000fc60000000800 */
[--C-:B------:R-:W-:Y:S02]  /*9c10*/  SHF.R.U64 R20, R22, UR8, R5.reuse ;  /* 0x0000000816147c19 */ /* 0x100fe40008001205 */
[----:B------:R-:W-:-:S03]  /*9c20*/  SHF.R.U32.HI R23, RZ, UR8, R5 ;  /* 0x00000008ff177c19 */ /* 0x000fc60008011605 */
[----:B------:R-:W-:Y:S02]  /*9c30*/  IMAD.MOV.U32 R4, RZ, RZ, R20 ;  /* 0x000000ffff047224 */ /* 0x000fe400078e0014 */
[----:B------:R-:W-:Y:S01]  /*9c40*/  IMAD.MOV.U32 R5, RZ, RZ, R23 ;  /* 0x000000ffff057224 */ /* 0x000fe200078e0017 */
[----:B0-----:R-:W-:Y:S06]  /*9c50*/  @!P0 BRA `(.L_x_304) ;  /* 0x0000000000288947 */ /* 0x001fec0003800000 */
        /* <DEDUP_REMOVED lines=10> */
.L_x_304:
[----:B------:R-:W-:Y:S01]  /*9d00*/  ISETP.NE.AND P0, PT, R2, 0x1, PT ;  /* 0x000000010200780c */ /* 0x000fe20003f05270 */
[----:B------:R-:W-:Y:S01]  /*9d10*/  ULDC UR8, c[0x0][0x648] ;  /* 0x0001920000087ab9 */ /* 0x000fe20000000800 */
[----:B------:R-:W-:Y:S01]  /*9d20*/  LOP3.LUT R22, R22, UR13, RZ, 0xc0, !PT ;  /* 0x0000000d16167c12 */ /* 0x000fe2000f8ec0ff */
[----:B-1----:R-:W-:Y:S01]  /*9d30*/  IMAD.MOV R24, RZ, RZ, -R24 ;  /* 0x000000ffff187224 */ /* 0x002fe200078e0a18 */
[----:B------:R-:W-:Y:S01]  /*9d40*/  SHF.R.U64 R5, R4, UR8, R5 ;  /* 0x0000000804057c19 */ /* 0x000fe20008001205 */
[----:B------:R-:W-:Y:S01]  /*9d50*/  ULDC UR8, c[0x0][0x638] ;  /* 0x00018e0000087ab9 */ /* 0x000fe20000000800 */
[----:B------:R-:W-:Y:S01]  /*9d60*/  LOP3.LUT R15, R15, UR4, RZ, 0xc0, !PT ;  /* 0x000000040f0f7c12 */ /* 0x000fe2000f8ec0ff */
[----:B------:R-:W-:Y:S01]  /*9d70*/  ULDC UR9, c[0x0][0x610] ;  /* 0x0001840000097ab9 */ /* 0x000fe20000000800 */
[----:B------:R-:W-:Y:S02]  /*9d80*/  IMAD.MOV.U32 R4, RZ, RZ, 0x1 ;  /* 0x00000001ff047424 */ /* 0x000fe400078e00ff */
[----:B------:R-:W-:-:S02]  /*9d90*/  IMAD.MOV R7, RZ, RZ, -R5 ;  /* 0x000000ffff077224 */ /* 0x000fc400078e0a05 */
[----:B------:R-:W-:Y:S02]  /*9da0*/  IMAD R5, R5, UR5, R22 ;  /* 0x0000000505057c24 */ /* 0x000fe4000f8e0216 */
[----:B--2---:R-:W-:Y:S02]  /*9db0*/  @P0 IMAD R14, R21, R24, R12 ;  /* 0x00000018150e0224 */ /* 0x004fe400078e020c */
[----:B------:R-:W-:Y:S01]  /*9dc0*/  IMAD R20, R7, UR8, R20 ;  /* 0x0000000807147c24 */ /* 0x000fe2000f8e0214 */
[----:B------:R-:W-:Y:S01]  /*9dd0*/  ULDC UR8, c[0x0][0x600] ;  /* 0x0001800000087ab9 */ /* 0x000fe20000000800 */
[----:B------:R-:W-:Y:S02]  /*9de0*/  IMAD R14, R5, UR9, R14 ;  /* 0x00000009050e7c24 */ /* 0x000fe4000f8e020e */
[----:B------:R-:W-:-:S05]  /*9df0*/  IMAD R5, R20, UR8, R15 ;  /* 0x0000000814057c24 */ /* 0x000fca000f8e020f */
[----:B------:R-:W-:Y:S02]  /*9e00*/  SEL R20, R5, R14, !P0 ;  /* 0x0000000e05147207 */ /* 0x000fe40004000000 */
[----:B------:R-:W-:-:S07]  /*9e10*/  SEL R12, R14, R5, !P0 ;  /* 0x000000050e0c7207 */ /* 0x000fce0004000000 */
.L_x_302:
[----:B------:R-:W-:Y:S05]  /*9e20*/  BSYNC B1 ;  /* 0x0000000000017941 */ /* 0x000fea0003800000 */
.L_x_301:
[----:B------:R-:W-:-:S13]  /*9e30*/  LOP3.LUT P0, RZ, R4, 0xff, RZ, 0xc0, !PT ;  /* 0x000000ff04ff7812 */ /* 0x000fda000780c0ff */
[----:B------:R-:W-:Y:S05]  /*9e40*/  @P0 BRA `(.L_x_305) ;  /* 0xfffffff400340947 */ /* 0x000fea000383ffff */
[----:B------:R-:W-:Y:S05]  /*9e50*/  BSYNC B0 ;  /* 0x0000000000007941 */ /* 0x000fea0003800000 */
.L_x_294:
[----:B------:R-:W-:-:S03]  /*9e60*/  UMOV UR8, 0xffffffff ;  /* 0xffffffff00087882 */ /* 0x000fc60000000000 */
[----:B------:R-:W-:Y:S05]  /*9e70*/  BRA.DIV UR8, `(.L_x_306) ;  /* 0x0000000608147947 */ /* 0x000fea000b800000 */
[----:B------:R-:W-:-:S13]  /*9e80*/  ELECT P6, URZ, PT ;  /* 0x00000000003f782f */ /* 0x000fda00038c0000 */
.L_x_320:
[----:B------:R-:W-:Y:S04]  /*9e90*/  BSSY B0, `(.L_x_307) ;  /* 0x000002b000007945 */ /* 0x000fe80003800000 */
[----:B------:R-:W-:Y:S05]  /*9ea0*/  @!P6 BRA `(.L_x_308) ;  /* 0x0000000000a4e947 */ /* 0x000fea0003800000 */
[----:B------:R-:W-:-:S04]  /*9eb0*/  LOP3.LUT R19, R19, 0x2, RZ, 0xfc, !PT ;  /* 0x0000000213137812 */ /* 0x000fc800078efcff */
[----:B------:R-:W-:-:S13]  /*9ec0*/  ISETP.NE.AND P0, PT, R19, 0x3, PT ;  /* 0x000000031300780c */ /* 0x000fda0003f05270 */
[----:B------:R-:W-:Y:S05]  /*9ed0*/  @!P0 BRA `(.L_x_309) ;  /* 0x0000000000048947 */ /* 0x000fea0003800000 */
[----:B------:R-:W-:Y:S01]  /*9ee0*/  BPT.TRAP 0x1 ;  /* 0x000000040000795c */ /* 0x000fe20000300000 */
.L_x_309:
[----:B------:R-:W0:Y:S01]  /*9ef0*/  S2R R3, SR_CgaCtaId ;  /* 0x0000000000037919 */ /* 0x000e220000008800 */
[----:B------:R-:W-:Y:S02]  /*9f00*/  MOV R0, 0x400 ;  /* 0x0000040000007802 */ /* 0x000fe40000000f00 */
[----:B------:R-:W-:Y:S02]  /*9f10*/  SHF.L.U32 R2, R10, 0x1f, RZ ;  /* 0x0000001f0a027819 */ /* 0x000fe400000006ff */
[----:B0-----:R-:W-:-:S05]  /*9f20*/  LEA R0, R3, R0, 0x18 ;  /* 0x0000000003007211 */ /* 0x001fca00078ec0ff */
[----:B------:R-:W-:-:S04]  /*9f30*/  VIADD R0, R0, 0x20 ;  /* 0x0000002000007836 */ /* 0x000fc80000000000 */
[C---:B------:R-:W-:Y:S02]  /*9f40*/  IMAD R5, R9.reuse, 0x8, R0 ;  /* 0x0000000809057824 */ /* 0x040fe400078e0200 */
[----:B------:R-:W-:Y:S02]  /*9f50*/  VIADD R9, R9, 0x1 ;  /* 0x0000000109097836 */ /* 0x000fe40000000000 */
[----:B------:R-:W0:Y:S03]  /*9f60*/  SYNCS.PHASECHK.TRANS64.TRYWAIT P0, [R5+URZ], R2 ;  /* 0x00000002050075a7 */ /* 0x000e26000800017f */
[----:B------:R-:W-:-:S04]  /*9f70*/  ISETP.NE.AND P1, PT, R9, 0x4, PT ;  /* 0x000000040900780c */ /* 0x000fc80003f25270 */
[----:B------:R-:W-:Y:S02]  /*9f80*/  SEL R3, RZ, 0x1, P1 ;  /* 0x00000001ff037807 */ /* 0x000fe40000800000 */
[----:B------:R-:W-:Y:S02]  /*9f90*/  SEL R9, R9, RZ, P1 ;  /* 0x000000ff09097207 */ /* 0x000fe40000800000 */
[----:B------:R-:W-:-:S03]  /*9fa0*/  LOP3.LUT R10, R10, R3, RZ, 0x3c, !PT ;  /* 0x000000030a0a7212 */ /* 0x000fc600078e3cff */
[----:B------:R-:W-:Y:S01]  /*9fb0*/  IMAD R7, R9, 0x8, R0 ;  /* 0x0000000809077824 */ /* 0x000fe200078e0200 */
[----:B------:R-:W-:Y:S01]  /*9fc0*/  SHF.L.U32 R4, R10, 0x1f, RZ ;  /* 0x0000001f0a047819 */ /* 0x000fe200000006ff */
[----:B0-----:R-:W-:Y:S06]  /*9fd0*/  @!P0 BRA `(.L_x_310) ;  /* 0x0000000000dc8947 */ /* 0x001fec0003800000 */
.L_x_321:
[----:B------:R-:W1:Y:S01]  /*9fe0*/  SYNCS.PHASECHK.TRANS64.TRYWAIT P0, [R7+URZ], R4 ;  /* 0x00000004070075a7 */ /* 0x000e62000800017f */
[----:B0-----:R-:W-:-:S05]  /*9ff0*/  VIADD R2, R9, 0x1 ;  /* 0x0000000109027836 */ /* 0x001fca0000000000 */
[----:B------:R-:W-:-:S04]  /*a000*/  ISETP.NE.AND P1, PT, R2, 0x4, PT ;  /* 0x000000040200780c */ /* 0x000fc80003f25270 */
[----:B------:R-:W-:Y:S02]  /*a010*/  SEL R3, RZ, 0x1, P1 ;  /* 0x00000001ff037807 */ /* 0x000fe40000800000 */
[----:B------:R-:W-:Y:S02]  /*a020*/  SEL R9, R2, RZ, P1 ;  /* 0x000000ff02097207 */ /* 0x000fe40000800000 */
[----:B------:R-:W-:-:S03]  /*a030*/  LOP3.LUT R11, R10, R3, RZ, 0x3c, !PT ;  /* 0x000000030a0b7212 */ /* 0x000fc600078e3cff */
[----:B------:R-:W-:Y:S01]  /*a040*/  IMAD R6, R9, 0x8, R0 ;  /* 0x0000000809067824 */ /* 0x000fe200078e0200 */
[----:B------:R-:W-:Y:S01]  /*a050*/  SHF.L.U32 R5, R11, 0x1f, RZ ;  /* 0x0000001f0b057819 */ /* 0x000fe200000006ff */
[----:B-1----:R-:W-:Y:S06]  /*a060*/  @!P0 BRA `(.L_x_311) ;  /* 0x0000000000cc8947 */ /* 0x002fec0003800000 */
.L_x_322:
[----:B------:R-:W1:Y:S01]  /*a070*/  SYNCS.PHASECHK.TRANS64.TRYWAIT P0, [R6+URZ], R5 ;  /* 0x00000005060075a7 */ /* 0x000e62000800017f */
[----:B------:R-:W-:-:S05]  /*a080*/  VIADD R2, R9, 0x1 ;  /* 0x0000000109027836 */ /* 0x000fca0000000000 */
[----:B------:R-:W-:-:S04]  /*a090*/  ISETP.NE.AND P1, PT, R2, 0x4, PT ;  /* 0x000000040200780c */ /* 0x000fc80003f25270 */
[----:B0-----:R-:W-:Y:S02]  /*a0a0*/  SEL R4, RZ, 0x1, P1 ;  /* 0x00000001ff047807 */ /* 0x001fe40000800000 */
[----:B------:R-:W-:Y:S02]  /*a0b0*/  SEL R3, R2, RZ, P1 ;  /* 0x000000ff02037207 */ /* 0x000fe40000800000 */
[----:B------:R-:W-:Y:S01]  /*a0c0*/  LOP3.LUT R4, R11, R4, RZ, 0x3c, !PT ;  /* 0x000000040b047212 */ /* 0x000fe200078e3cff */
[----:B-1----:R-:W-:Y:S06]  /*a0d0*/  @!P0 BRA `(.L_x_312) ;  /* 0x0000000000c48947 */ /* 0x002fec0003800000 */
.L_x_323:
[----:B------:R-:W-:Y:S01]  /*a0e0*/  IMAD R3, R3, 0x8, R0 ;  /* 0x0000000803037824 */ /* 0x000fe200078e0200 */
[----:B------:R-:W-:-:S07]  /*a0f0*/  SHF.L.U32 R0, R4, 0x1f, RZ ;  /* 0x0000001f04007819 */ /* 0x000fce00000006ff */
.L_x_313:
[----:B-1----:R1:W2:Y:S02]  /*a100*/  SYNCS.PHASECHK.TRANS64.TRYWAIT P0, [R3+URZ], R0 ;  /* 0x00000000030075a7 */ /* 0x0022a4000800017f */
[----:B--2---:R-:W-:Y:S05]  /*a110*/  @!P0 NANOSLEEP.SYNCS 0x989680 ;  /* 0x009896800000895d */ /* 0x004fea0003900000 */
[----:B------:R-:W2:Y:S02]  /*a120*/  @!P0 SYNCS.PHASECHK.TRANS64 P0, [R3+URZ], R0 ;  /* 0x00000000030085a7 */ /* 0x000ea4000800007f */
[----:B--2---:R-:W-:Y:S05]  /*a130*/  @!P0 BRA `(.L_x_313) ;  /* 0xfffffffc00f08947 */ /* 0x004fea000383ffff */
.L_x_308:
[----:B------:R-:W-:Y:S05]  /*a140*/  BSYNC B0 ;  /* 0x0000000000007941 */ /* 0x000fea0003800000 */
.L_x_307:
[----:B------:R-:W-:Y:S05]  /*a150*/  EXIT ;  /* 0x000000000000794d */ /* 0x000fea0003800000 */
.L_x_21:
[----:B---3--:R3:W4:Y:S02]  /*a160*/  SYNCS.PHASECHK.TRANS64.TRYWAIT P1, [R3+URZ], R0 ;  /* 0x00000000030075a7 */ /* 0x008724000802017f */
[----:B----4-:R-:W-:Y:S05]  /*a170*/  @!P1 NANOSLEEP.SYNCS 0x989680 ;  /* 0x009896800000995d */ /* 0x010fea0003900000 */
[----:B------:R-:W4:Y:S02]  /*a180*/  @!P1 SYNCS.PHASECHK.TRANS64 P1, [R3+URZ], R0 ;  /* 0x00000000030095a7 */ /* 0x000f24000802007f */
[----:B----4-:R-:W-:Y:S05]  /*a190*/  @!P1 BRA `(.L_x_21) ;  /* 0xfffffffc00f09947 */ /* 0x010fea000383ffff */
[----:B------:R-:W-:Y:S05]  /*a1a0*/  BRA `(.L_x_20) ;  /* 0xffffff7000dc7947 */ /* 0x000fea000383ffff */
.L_x_26:
[----:B-1----:R1:W2:Y:S02]  /*a1b0*/  SYNCS.PHASECHK.TRANS64.TRYWAIT P1, [R5+URZ], R4 ;  /* 0x00000004050075a7 */ /* 0x0022a4000802017f */
[----:B--2---:R-:W-:Y:S05]  /*a1c0*/  @!P1 NANOSLEEP.SYNCS 0x989680 ;  /* 0x009896800000995d */ /* 0x004fea0003900000 */
[----:B------:R-:W2:Y:S02]  /*a1d0*/  @!P1 SYNCS.PHASECHK.TRANS64 P1, [R5+URZ], R4 ;  /* 0x00000004050095a7 */ /* 0x000ea4000802007f */
[----:B--2---:R-:W-:Y:S05]  /*a1e0*/  @!P1 BRA `(.L_x_26) ;  /* 0xfffffffc00f09947 */ /* 0x004fea000383ffff */
[----:B------:R-:W-:Y:S05]  /*a1f0*/  BRA `(.L_x_25) ;  /* 0xffffff7400d87947 */ /* 0x000fea000383ffff */
.L_x_295:
[----:B------:R-:W-:Y:S01]  /*a200*/  BSSY B1, `(.L_x_314) ;  /* 0x0000006000017945 */ /* 0x000fe20003800000 */
[----:B------:R-:W-:-:S07]  /*a210*/  IMAD.MOV.U32 R15, RZ, RZ, -0x1 ;  /* 0xffffffffff0f7424 */ /* 0x000fce00078e00ff */
[----:B------:R-:W-:Y:S05]  /*a220*/  WARPSYNC.COLLECTIVE R15, `(.L_x_315) ;  /* 0x000000000f0c7348 */ /* 0x000fea0003c00000 */
[----:B------:R-:W-:Y:S02]  /*a230*/  ELECT P6, UR62, PT ;  /* 0x00000000003e782f */ /* 0x000fe400038c0000 */
[----:B------:R-:W-:Y:S01]  /*a240*/  MOV R14, UR62 ;  /* 0x0000003e000e7c02 */ /* 0x000fe20008000f00 */
[----:B------:R-:W-:Y:S10]  /*a250*/  ENDCOLLECTIVE ;  /* 0x000000000000791b */ /* 0x000ff40003800000 */
.L_x_315:
[----:B------:R-:W-:Y:S05]  /*a260*/  BSYNC B1 ;  /* 0x0000000000017941 */ /* 0x000fea0003800000 */
.L_x_314:
[----:B------:R-:W-:Y:S05]  /*a270*/  BRA `(.L_x_316) ;  /* 0xfffffff000347947 */ /* 0x000fea000383ffff */
.L_x_298:
[----:B-1----:R1:W2:Y:S02]  /*a280*/  SYNCS.PHASECHK.TRANS64.TRYWAIT P0, [R22+URZ+0x20], R7 ;  /* 0x00002007160075a7 */ /* 0x0022a4000800017f */
[----:B--2---:R-:W-:Y:S05]  /*a290*/  @!P0 NANOSLEEP.SYNCS 0x989680 ;  /* 0x009896800000895d */ /* 0x004fea0003900000 */
[----:B------:R-:W2:Y:S02]  /*a2a0*/  @!P0 SYNCS.PHASECHK.TRANS64 P0, [R22+URZ+0x20], R7 ;  /* 0x00002007160085a7 */ /* 0x000ea4000800007f */
[----:B--2---:R-:W-:Y:S05]  /*a2b0*/  @!P0 BRA `(.L_x_298) ;  /* 0xfffffffc00f08947 */ /* 0x004fea000383ffff */
[----:B------:R-:W-:Y:S05]  /*a2c0*/  BRA `(.L_x_317) ;  /* 0xfffffff000707947 */ /* 0x000fea000383ffff */
.L_x_306:
[----:B------:R-:W-:Y:S01]  /*a2d0*/  BSSY B0, `(.L_x_318) ;  /* 0x0000006000007945 */ /* 0x000fe20003800000 */
[----:B------:R-:W-:-:S07]  /*a2e0*/  IMAD.MOV.U32 R15, RZ, RZ, -0x1 ;  /* 0xffffffffff0f7424 */ /* 0x000fce00078e00ff */
[----:B------:R-:W-:Y:S05]  /*a2f0*/  WARPSYNC.COLLECTIVE R15, `(.L_x_319) ;  /* 0x000000000f0c7348 */ /* 0x000fea0003c00000 */
[----:B------:R-:W-:Y:S02]  /*a300*/  ELECT P6, UR62, PT ;  /* 0x00000000003e782f */ /* 0x000fe400038c0000 */
[----:B------:R-:W-:Y:S01]  /*a310*/  MOV R14, UR62 ;  /* 0x0000003e000e7c02 */ /* 0x000fe20008000f00 */
[----:B------:R-:W-:Y:S10]  /*a320*/  ENDCOLLECTIVE ;  /* 0x000000000000791b */ /* 0x000ff40003800000 */
.L_x_319:
[----:B------:R-:W-:Y:S05]  /*a330*/  BSYNC B0 ;  /* 0x0000000000007941 */ /* 0x000fea0003800000 */
.L_x_318:
[----:B------:R-:W-:Y:S05]  /*a340*/  BRA `(.L_x_320) ;  /* 0xfffffff800d07947 */ /* 0x000fea000383ffff */
.L_x_310:
[----:B0-----:R0:W1:Y:S02]  /*a350*/  SYNCS.PHASECHK.TRANS64.TRYWAIT P0, [R5+URZ], R2 ;  /* 0x00000002050075a7 */ /* 0x001064000800017f */
[----:B-1----:R-:W-:Y:S05]  /*a360*/  @!P0 NANOSLEEP.SYNCS 0x989680 ;  /* 0x009896800000895d */ /* 0x002fea0003900000 */
[----:B------:R-:W1:Y:S02]  /*a370*/  @!P0 SYNCS.PHASECHK.TRANS64 P0, [R5+URZ], R2 ;  /* 0x00000002050085a7 */ /* 0x000e64000800007f */
[----:B-1----:R-:W-:Y:S05]  /*a380*/  @!P0 BRA `(.L_x_310) ;  /* 0xfffffffc00f08947 */ /* 0x002fea000383ffff */
[----:B------:R-:W-:Y:S05]  /*a390*/  BRA `(.L_x_321) ;  /* 0xfffffffc00107947 */ /* 0x000fea000383ffff */
.L_x_311:
[----:B0-----:R0:W1:Y:S02]  /*a3a0*/  SYNCS.PHASECHK.TRANS64.TRYWAIT P0, [R7+URZ], R4 ;  /* 0x00000004070075a7 */ /* 0x001064000800017f */
[----:B-1----:R-:W-:Y:S05]  /*a3b0*/  @!P0 NANOSLEEP.SYNCS 0x989680 ;  /* 0x009896800000895d */ /* 0x002fea0003900000 */
[----:B------:R-:W1:Y:S02]  /*a3c0*/  @!P0 SYNCS.PHASECHK.TRANS64 P0, [R7+URZ], R4 ;  /* 0x00000004070085a7 */ /* 0x000e64000800007f */
[----:B-1----:R-:W-:Y:S05]  /*a3d0*/  @!P0 BRA `(.L_x_311) ;  /* 0xfffffffc00f08947 */ /* 0x002fea000383ffff */
[----:B------:R-:W-:Y:S05]  /*a3e0*/  BRA `(.L_x_322) ;  /* 0xfffffffc00207947 */ /* 0x000fea000383ffff */
.L_x_312:
[----:B0-----:R0:W1:Y:S02]  /*a3f0*/  SYNCS.PHASECHK.TRANS64.TRYWAIT P0, [R6+URZ], R5 ;  /* 0x00000005060075a7 */ /* 0x001064000800017f */
[----:B-1----:R-:W-:Y:S05]  /*a400*/  @!P0 NANOSLEEP.SYNCS 0x989680 ;  /* 0x009896800000895d */ /* 0x002fea0003900000 */
[----:B------:R-:W1:Y:S02]  /*a410*/  @!P0 SYNCS.PHASECHK.TRANS64 P0, [R6+URZ], R5 ;  /* 0x00000005060085a7 */ /* 0x000e64000800007f */
[----:B-1----:R-:W-:Y:S05]  /*a420*/  @!P0 BRA `(.L_x_312) ;  /* 0xfffffffc00f08947 */ /* 0x002fea000383ffff */
[----:B------:R-:W-:Y:S05]  /*a430*/  BRA `(.L_x_323) ;  /* 0xfffffffc00287947 */ /* 0x000fea000383ffff */
.L_x_324:
[----:B------:R-:W-:-:S00]  /*a440*/  BRA `(.L_x_324) ;  /* 0xfffffffc00fc7947 */ /* 0x000fc0000383ffff */
[----:B------:R-:W-:-:S00]  /*a450*/  NOP ;  /* 0x0000000000007918 */ /* 0x000fc00000000000 */
        /* <DEDUP_REMOVED lines=10> */
.L_x_325:


//--------------------- .nv.global.init           --------------------------
	.section	.nv.global.init,"aw",@progbits
.nv.global.init:
	.type		$str$22,@object
	.size		$str$22,($str$23 - $str$22)
$str$22:
        /*0000*/ 	.byte	0x6b, 0x5f, 0x74, 0x69, 0x6c, 0x65, 0x5f, 0x63, 0x6f, 0x75, 0x6e, 0x74, 0x20, 0x3e, 0x3d, 0x20
        /*0010*/ 	.byte	0x31, 0x00
	.type		$str$23,@object
	.size		$str$23,(__unnamed_1 - $str$23)
$str$23:
        /*0012*/ 	.byte	0x2f, 0x74, 0x6d, 0x70, 0x2f, 0x63, 0x75, 0x74, 0x6c, 0x61, 0x73, 0x73, 0x5f, 0x73, 0x77, 0x65
        /*0022*/ 	.byte	0x65, 0x70, 0x5f, 0x73, 0x72, 0x63, 0x2f, 0x69, 0x6e, 0x63, 0x6c, 0x75, 0x64, 0x65, 0x2f, 0x63
        /*0032*/ 	.byte	0x75, 0x74, 0x6c, 0x61, 0x73, 0x73, 0x2f, 0x67, 0x65, 0x6d, 0x6d, 0x2f, 0x63, 0x6f, 0x6c, 0x6c
        /*0042*/ 	.byte	0x65, 0x63, 0x74, 0x69, 0x76, 0x65, 0x2f, 0x73, 0x6d, 0x39, 0x30, 0x5f, 0x6d, 0x6d, 0x61, 0x5f
        /*0052*/ 	.byte	0x74, 0x6d, 0x61, 0x5f, 0x67, 0x6d, 0x6d, 0x61, 0x5f, 0x73, 0x73, 0x5f, 0x77, 0x61, 0x72, 0x70
        /*0062*/ 	.byte	0x73, 0x70, 0x65, 0x63, 0x69, 0x61, 0x6c, 0x69, 0x7a, 0x65, 0x64, 0x2e, 0x68, 0x70, 0x70, 0x00
	.type		__unnamed_1,@object
	.size		__unnamed_1,(.L_0 - __unnamed_1)
__unnamed_1:
        /*0072*/ 	.byte	0x76, 0x6f, 0x69, 0x64, 0x20, 0x63, 0x75, 0x74, 0x6c, 0x61, 0x73, 0x73, 0x3a, 0x3a, 0x67, 0x65
        /* <DEDUP_REMOVED lines=176> */
        /*0b82*/ 	.byte	0x65, 0x6e, 0x74, 0x69, 0x74, 0x79, 0x5d, 0x00
.L_0:


//--------------------- .nv.shared._ZN7cutlass13device_kernelINS_4gemm6kernel13GemmUniversalIN4cute5tupleIJiiiiEEENS1_10collective13CollectiveMmaINS1_34MainloopSm90TmaGmmaWarpSpecializedILi4ENS5_IJNS4_1CILi2EEENSA_ILi4EEENSA_ILi1EEEEEENS1_35KernelTmaWarpSpecializedCooperativeEEENS5_IJNSA_ILi128EEENSA_ILi256EEENSA_ILi32EEEEEEfNS5_IJlSD_lEEEfSL_NS4_8TiledMMAINS4_8MMA_AtomIJNS4_4SM904GMMA30MMA_64x256x8_F32TF32TF32_SS_TNILNSP_7ScaleInE1ELSR_1EEEEEENS4_6LayoutINS5_IJSB_SD_SD_EEENS5_IJSD_NSA_ILi0EEESW_EEEEENS5_IJNS4_10UnderscoreESZ_SZ_EEEEENS4_23SM90_TMA_LOAD_MULTICASTENS4_14ComposedLayoutINS4_7SwizzleILi3ELi4ELi3EEENS4_18smem_ptr_flag_bitsILi32EEENSU_INS5_IJNSA_ILi8EEESJ_EEENS5_IJSJ_SD_EEEEEEEvNS4_8identityES12_S1C_vS1D_EENS_8epilogue10collective6detail29Sm90TmaWarpSpecializedAdapterINS1G_15DefaultEpilogueIfSL_SL_NS1F_6thread17LinearCombinationIfLi1EffLNS1K_9ScaleType4KindE0ELNS_15FloatRoundStyleE2EfEENS1_15EpilogueDefaultEEEEEvvEEEEvNT_6ParamsE --------------------------
	.section	.nv.shared._ZN7cutlass13device_kernelINS_4gemm6kernel13GemmUniversalIN4cute5tupleIJiiiiEEENS1_10collective13CollectiveMmaINS1_34MainloopSm90TmaGmmaWarpSpecializedILi4ENS5_IJNS4_1CILi2EEENSA_ILi4EEENSA_ILi1EEEEEENS1_35KernelTmaWarpSpecializedCooperativeEEENS5_IJNSA_ILi128EEENSA_ILi256EEENSA_ILi32EEEEEEfNS5_IJlSD_lEEEfSL_NS4_8TiledMMAINS4_8MMA_AtomIJNS4_4SM904GMMA30MMA_64x256x8_F32TF32TF32_SS_TNILNSP_7ScaleInE1ELSR_1EEEEEENS4_6LayoutINS5_IJSB_SD_SD_EEENS5_IJSD_NSA_ILi0EEESW_EEEEENS5_IJNS4_10UnderscoreESZ_SZ_EEEEENS4_23SM90_TMA_LOAD_MULTICASTENS4_14ComposedLayoutINS4_7SwizzleILi3ELi4ELi3EEENS4_18smem_ptr_flag_bitsILi32EEENSU_INS5_IJNSA_ILi8EEESJ_EEENS5_IJSJ_SD_EEEEEEEvNS4_8identityES12_S1C_vS1D_EENS_8epilogue10collective6detail29Sm90TmaWarpSpecializedAdapterINS1G_15DefaultEpilogueIfSL_SL_NS1F_6thread17LinearCombinationIfLi1EffLNS1K_9ScaleType4KindE0ELNS_15FloatRoundStyleE2EfEENS1_15EpilogueDefaultEEEEEvvEEEEvNT_6ParamsE,"aw",@nobits
	.sectionflags	@""
	.align	16
	.zero		1024


//--------------------- .nv.shared.reserved.0     --------------------------
	.section	.nv.shared.reserved.0,"aw",@nobits
	.weak		__nv_reservedSMEM_offset_0_alias
	.size		__nv_reservedSMEM_offset_0_alias, 0, 0
	.other		__nv_reservedSMEM_offset_0_alias,@"STO_CUDA_RESERVED_SHARED STV_DEFAULT"
__nv_reservedSMEM_offset_0_alias:
	.zero		0


//--------------------- .nv.global                --------------------------
	.section	.nv.global,"aw",@nobits
.nv.global:
	.type		_ZN40_INTERNAL_aef8cdb1_4_k_cu_3d0b1631_256564cute1_E,@object
	.size		_ZN40_INTERNAL_aef8cdb1_4_k_cu_3d0b1631_256564cute1_E,(_ZN40_INTERNAL_aef8cdb1_4_k_cu_3d0b1631_256564cuda3std3__45__cpo6cbeginE - _ZN40_INTERNAL_aef8cdb1_4_k_cu_3d0b1631_256564cute1_E)
_ZN40_INTERNAL_aef8cdb1_4_k_cu_3d0b1631_256564cute1_E:
	.zero		1
	.type		_ZN40_INTERNAL_aef8cdb1_4_k_cu_3d0b1631_256564cuda3std3__45__cpo6cbeginE,@object
	.size		_ZN40_INTERNAL_aef8cdb1_4_k_cu_3d0b1631_256564cuda3std3__45__cpo6cbeginE,(_ZN40_INTERNAL_aef8cdb1_4_k_cu_3d0b1631_256564cuda3std3__48in_placeE - _ZN40_INTERNAL_aef8cdb1_4_k_cu_3d0b1631_256564cuda3std3__45__cpo6cbeginE)
_ZN40_INTERNAL_aef8cdb1_4_k_cu_3d0b1631_256564cuda3std3__45__cpo6cbeginE:
	.zero		1
	.type		_ZN40_INTERNAL_aef8cdb1_4_k_cu_3d0b1631_256564cuda3std3__48in_placeE,@object
	.size		_ZN40_INTERNAL_aef8cdb1_4_k_cu_3d0b1631_256564cuda3std3__48in_placeE,(_ZN40_INTERNAL_aef8cdb1_4_k_cu_3d0b1631_256564cuda3std6ranges3__45__cpo9iter_moveE - _ZN40_INTERNAL_aef8cdb1_4_k_cu_3d0b1631_256564cuda3std3__48in_placeE)
_ZN40_INTERNAL_aef8cdb1_4_k_cu_3d0b1631_256564cuda3std3__48in_placeE:
	.zero		1
	.type		_ZN40_INTERNAL_aef8cdb1_4_k_cu_3d0b1631_256564cuda3std6ranges3__45__cpo9iter_moveE,@object
	.size		_ZN40_INTERNAL_aef8cdb1_4_k_cu_3d0b1631_256564cuda3std6ranges3__45__cpo9iter_moveE,(_ZN40_INTERNAL_aef8cdb1_4_k_cu_3d0b1631_256564cuda3std3__45__cpo5beginE - _ZN40_INTERNAL_aef8cdb1_4_k_cu_3d0b1631_256564cuda3std6ranges3__45__cpo9iter_moveE)
_ZN40_INTERNAL_aef8cdb1_4_k_cu_3d0b1631_256564cuda3std6ranges3__45__cpo9iter_moveE:
	.zero		1
	.type		_ZN40_INTERNAL_aef8cdb1_4_k_cu_3d0b1631_256564cuda3std3__45__cpo5beginE,@object
	.size		_ZN40_INTERNAL_aef8cdb1_4_k_cu_3d0b1631_256564cuda3std3__45__cpo5beginE,(_ZN40_INTERNAL_aef8cdb1_4_k_cu_3d0b1631_256564cuda3std3__442_GLOBAL__N__aef8cdb1_4_k_cu_3d0b1631_256566ignoreE - _ZN40_INTERNAL_aef8cdb1_4_k_cu_3d0b1631_256564cuda3std3__45__cpo5beginE)
_ZN40_INTERNAL_aef8cdb1_4_k_cu_3d0b1631_256564cuda3std3__45__cpo5beginE:
	.zero		1
	.type		_ZN40_INTERNAL_aef8cdb1_4_k_cu_3d0b1631_256564cuda3std3__442_GLOBAL__N__aef8cdb1_4_k_cu_3d0b1631_256566ignoreE,@object
	.size		_ZN40_INTERNAL_aef8cdb1_4_k_cu_3d0b1631_256564cuda3std3__442_GLOBAL__N__aef8cdb1_4_k_cu_3d0b1631_256566ignoreE,(_ZN40_INTERNAL_aef8cdb1_4_k_cu_3d0b1631_256564cute7productE - _ZN40_INTERNAL_aef8cdb1_4_k_cu_3d0b1631_256564cuda3std3__442_GLOBAL__N__aef8cdb1_4_k_cu_3d0b1631_256566ignoreE)
_ZN40_INTERNAL_aef8cdb1_4_k_cu_3d0b1631_256564cuda3std3__442_GLOBAL__N__aef8cdb1_4_k_cu_3d0b1631_256566ignoreE:
	.zero		1
	.type		_ZN40_INTERNAL_aef8cdb1_4_k_cu_3d0b1631_256564cute7productE,@object
	.size		_ZN40_INTERNAL_aef8cdb1_4_k_cu_3d0b1631_256564cute7productE,(_ZN40_INTERNAL_aef8cdb1_4_k_cu_3d0b1631_256564cuda3std3__45__cpo3endE - _ZN40_INTERNAL_aef8cdb1_4_k_cu_3d0b1631_256564cute7productE)
_ZN40_INTERNAL_aef8cdb1_4_k_cu_3d0b1631_256564cute7productE:
	.zero		1
	.type		_ZN40_INTERNAL_aef8cdb1_4_k_cu_3d0b1631_256564cuda3std3__45__cpo3endE,@object
	.size		_ZN40_INTERNAL_aef8cdb1_4_k_cu_3d0b1631_256564cuda3std3__45__cpo3endE,(_ZN40_INTERNAL_aef8cdb1_4_k_cu_3d0b1631_256564cuda3std3__419piecewise_constructE - _ZN40_INTERNAL_aef8cdb1_4_k_cu_3d0b1631_256564cuda3std3__45__cpo3endE)
_ZN40_INTERNAL_aef8cdb1_4_k_cu_3d0b1631_256564cuda3std3__45__cpo3endE:
	.zero		1
	.type		_ZN40_INTERNAL_aef8cdb1_4_k_cu_3d0b1631_256564cuda3std3__419piecewise_constructE,@object
	.size		_ZN40_INTERNAL_aef8cdb1_4_k_cu_3d0b1631_256564cuda3std3__419piecewise_constructE,(_ZN40_INTERNAL_aef8cdb1_4_k_cu_3d0b1631_256564cuda3std3__45__cpo4cendE - _ZN40_INTERNAL_aef8cdb1_4_k_cu_3d0b1631_256564cuda3std3__419piecewise_constructE)
_ZN40_INTERNAL_aef8cdb1_4_k_cu_3d0b1631_256564cuda3std3__419piecewise_constructE:
	.zero		1
	.type		_ZN40_INTERNAL_aef8cdb1_4_k_cu_3d0b1631_256564cuda3std3__45__cpo4cendE,@object
	.size		_ZN40_INTERNAL_aef8cdb1_4_k_cu_3d0b1631_256564cuda3std3__45__cpo4cendE,(_ZN40_INTERNAL_aef8cdb1_4_k_cu_3d0b1631_256564cuda3std6ranges3__45__cpo4swapE - _ZN40_INTERNAL_aef8cdb1_4_k_cu_3d0b1631_256564cuda3std3__45__cpo4cendE)
_ZN40_INTERNAL_aef8cdb1_4_k_cu_3d0b1631_256564cuda3std3__45__cpo4cendE:
	.zero		1
	.type		_ZN40_INTERNAL_aef8cdb1_4_k_cu_3d0b1631_256564cuda3std6ranges3__45__cpo4swapE,@object
	.size		_ZN40_INTERNAL_aef8cdb1_4_k_cu_3d0b1631_256564cuda3std6ranges3__45__cpo4swapE,(.L_8 - _ZN40_INTERNAL_aef8cdb1_4_k_cu_3d0b1631_256564cuda3std6ranges3__45__cpo4swapE)
_ZN40_INTERNAL_aef8cdb1_4_k_cu_3d0b1631_256564cuda3std6ranges3__45__cpo4swapE:
	.zero		1
.L_8:


//--------------------- .nv.constant0._ZN7cutlass13device_kernelINS_4gemm6kernel13GemmUniversalIN4cute5tupleIJiiiiEEENS1_10collective13CollectiveMmaINS1_34MainloopSm90TmaGmmaWarpSpecializedILi4ENS5_IJNS4_1CILi2EEENSA_ILi4EEENSA_ILi1EEEEEENS1_35KernelTmaWarpSpecializedCooperativeEEENS5_IJNSA_ILi128EEENSA_ILi256EEENSA_ILi32EEEEEEfNS5_IJlSD_lEEEfSL_NS4_8TiledMMAINS4_8MMA_AtomIJNS4_4SM904GMMA30MMA_64x256x8_F32TF32TF32_SS_TNILNSP_7ScaleInE1ELSR_1EEEEEENS4_6LayoutINS5_IJSB_SD_SD_EEENS5_IJSD_NSA_ILi0EEESW_EEEEENS5_IJNS4_10UnderscoreESZ_SZ_EEEEENS4_23SM90_TMA_LOAD_MULTICASTENS4_14ComposedLayoutINS4_7SwizzleILi3ELi4ELi3EEENS4_18smem_ptr_flag_bitsILi32EEENSU_INS5_IJNSA_ILi8EEESJ_EEENS5_IJSJ_SD_EEEEEEEvNS4_8identityES12_S1C_vS1D_EENS_8epilogue10collective6detail29Sm90TmaWarpSpecializedAdapterINS1G_15DefaultEpilogueIfSL_SL_NS1F_6thread17LinearCombinationIfLi1EffLNS1K_9ScaleType4KindE0ELNS_15FloatRoundStyleE2EfEENS1_15EpilogueDefaultEEEEEvvEEEEvNT_6ParamsE --------------------------
	.section	.nv.constant0._ZN7cutlass13device_kernelINS_4gemm6kernel13GemmUniversalIN4cute5tupleIJiiiiEEENS1_10collective13CollectiveMmaINS1_34MainloopSm90TmaGmmaWarpSpecializedILi4ENS5_IJNS4_1CILi2EEENSA_ILi4EEENSA_ILi1EEEEEENS1_35KernelTmaWarpSpecializedCooperativeEEENS5_IJNSA_ILi128EEENSA_ILi256EEENSA_ILi32EEEEEEfNS5_IJlSD_lEEEfSL_NS4_8TiledMMAINS4_8MMA_AtomIJNS4_4SM904GMMA30MMA_64x256x8_F32TF32TF32_SS_TNILNSP_7ScaleInE1ELSR_1EEEEEENS4_6LayoutINS5_IJSB_SD_SD_EEENS5_IJSD_NSA_ILi0EEESW_EEEEENS5_IJNS4_10UnderscoreESZ_SZ_EEEEENS4_23SM90_TMA_LOAD_MULTICASTENS4_14ComposedLayoutINS4_7SwizzleILi3ELi4ELi3EEENS4_18smem_ptr_flag_bitsILi32EEENSU_INS5_IJNSA_ILi8EEESJ_EEENS5_IJSJ_SD_EEEEEEEvNS4_8identityES12_S1C_vS1D_EENS_8epilogue10collective6detail29Sm90TmaWarpSpecializedAdapterINS1G_15DefaultEpilogueIfSL_SL_NS1F_6thread17LinearCombinationIfLi1EffLNS1K_9ScaleType4KindE0ELNS_15FloatRoundStyleE2EfEENS1_15EpilogueDefaultEEEEEvvEEEEvNT_6ParamsE,"a",@progbits
	.sectionflags	@""
	.align	4
.nv.constant0._ZN7cutlass13device_kernelINS_4gemm6kernel13GemmUniversalIN4cute5tupleIJiiiiEEENS1_10collective13CollectiveMmaINS1_34MainloopSm90TmaGmmaWarpSpecializedILi4ENS5_IJNS4_1CILi2EEENSA_ILi4EEENSA_ILi1EEEEEENS1_35KernelTmaWarpSpecializedCooperativeEEENS5_IJNSA_ILi128EEENSA_ILi256EEENSA_ILi32EEEEEEfNS5_IJlSD_lEEEfSL_NS4_8TiledMMAINS4_8MMA_AtomIJNS4_4SM904GMMA30MMA_64x256x8_F32TF32TF32_SS_TNILNSP_7ScaleInE1ELSR_1EEEEEENS4_6LayoutINS5_IJSB_SD_SD_EEENS5_IJSD_NSA_ILi0EEESW_EEEEENS5_IJNS4_10UnderscoreESZ_SZ_EEEEENS4_23SM90_TMA_LOAD_MULTICASTENS4_14ComposedLayoutINS4_7SwizzleILi3ELi4ELi3EEENS4_18smem_ptr_flag_bitsILi32EEENSU_INS5_IJNSA_ILi8EEESJ_EEENS5_IJSJ_SD_EEEEEEEvNS4_8identityES12_S1C_vS1D_EENS_8epilogue10collective6detail29Sm90TmaWarpSpecializedAdapterINS1G_15DefaultEpilogueIfSL_SL_NS1F_6thread17LinearCombinationIfLi1EffLNS1K_9ScaleType4KindE0ELNS_15FloatRoundStyleE2EfEENS1_15EpilogueDefaultEEEEEvvEEEEvNT_6ParamsE:
	.zero		1664


//--------------------- SYMBOLS --------------------------

	.type		.nv.reservedSmem.offset0,@object
	.size		.nv.reservedSmem.offset0,0x4
	.type		__assertfail,@function
